// auto-generated by cutlass_sweep.fmha — config: {"arch": "sm_90", "direction": "fwd", "dtype": "fp16", "head_dim": 112, "mask": "none", "schedule": "cooperative", "tile_kv": 128, "tile_q": 128}
#include "cutlass/cutlass.h"
#include "cute/tensor.hpp"
#include "cutlass/device_kernel.h"
#include "cutlass/kernel_hardware_info.h"
#include "88_hopper_fmha/collective/fmha_fusion.hpp"
#include "88_hopper_fmha/kernel/fmha_kernel_builder.hpp"

using namespace cute;
using Element = cutlass::half_t;
using TileShape = Shape<_128, _128, _112>;
using StrideQ = cute::tuple<int, _1, cute::tuple<int, int>>;
using StrideK = cute::tuple<int, _1, cute::tuple<int, int>>;
using StrideV = cute::tuple<int, cute::_1, cute::tuple<int, int>>;

using Kernel = typename cutlass::fmha::kernel::FmhaBuilder<
    Element, float, float,
    TileShape, StrideQ, StrideK, StrideV,
    cutlass::fmha::collective::DefaultFusion,
    cutlass::gemm::KernelTmaWarpSpecializedCooperative
  >::Kernel;

auto* _anchor = &cutlass::device_kernel<Kernel>;


// ===== COMPILED SASS (sm_90a) =====

	.target	sm_90a

	.elftype	@"ET_EXEC"


//--------------------- .note.nv.tkinfo           --------------------------
	.section	.note.nv.tkinfo,"",@"SHT_NOTE"
	.sectionflags	@"SHF_NOTE_NV_TKINFO"
	.tkinfo
        /*0018*/ 	.word	0x00000002
        /*0030*/ 	.string	""
        /*0030*/ 	.string	"ptxas"
        /*0030*/ 	.string	"Cuda compilation tools, release 13.0, V13.0.88"
        /*0030*/ 	.string	"Build cuda_13.0.r13.0/compiler.36424714_0"
        /*0030*/ 	.string	"-arch sm_90a -m 64 "



//--------------------- .note.nv.cuinfo           --------------------------
	.section	.note.nv.cuinfo,"",@"SHT_NOTE"
	.sectionflags	@"SHF_NOTE_NV_CUINFO"
        /*0018*/ 	.short	0x0002
        /*001a*/ 	.short	0x005a
        /*001c*/ 	.short	0x0082
	.zero		2


//--------------------- .nv.info                  --------------------------
	.section	.nv.info,"",@"SHT_CUDA_INFO"
	.align	4


	//----- nvinfo : EIATTR_REGCOUNT
	.align		4
        /*0000*/ 	.byte	0x04, 0x2f
        /*0002*/ 	.short	(.L_16 - .L_15)
	.align		4
.L_15:
        /*0004*/ 	.word	index@(_ZN7cutlass13device_kernelINS_4fmha6kernel28FmhaKernelTmaWarpSpecializedINS1_10collective30FmhaMainloopTmaWarpSpecializedINS_6half_tEffN4cute5tupleIJNS7_1CILi128EEESA_NS9_ILi112EEEEEENS8_IJiNS9_ILi1EEENS8_IJiiEEEEEESF_SF_NS4_13DefaultFusionEJEEENS4_15FmhaFwdEpilogueIS6_fNS8_IJNS9_ILi64EEESB_SA_EEEEENS2_23IndividualTileSchedulerEJEEEEEvNT_6ParamsE)
        /*0008*/ 	.word	0x000000a8


	//----- nvinfo : EIATTR_FRAME_SIZE
	.align		4
.L_16:
        /*000c*/ 	.byte	0x04, 0x11
        /*000e*/ 	.short	(.L_18 - .L_17)
	.align		4
.L_17:
        /*0010*/ 	.word	index@($__internal_0_$__cuda_sm20_rcp_rn_f32_slowpath)
        /*0014*/ 	.word	0x00000000


	//----- nvinfo : EIATTR_FRAME_SIZE
	.align		4
.L_18:
        /*0018*/ 	.byte	0x04, 0x11
        /*001a*/ 	.short	(.L_20 - .L_19)
	.align		4
.L_19:
        /*001c*/ 	.word	index@(_ZN7cutlass13device_kernelINS_4fmha6kernel28FmhaKernelTmaWarpSpecializedINS1_10collective30FmhaMainloopTmaWarpSpecializedINS_6half_tEffN4cute5tupleIJNS7_1CILi128EEESA_NS9_ILi112EEEEEENS8_IJiNS9_ILi1EEENS8_IJiiEEEEEESF_SF_NS4_13DefaultFusionEJEEENS4_15FmhaFwdEpilogueIS6_fNS8_IJNS9_ILi64EEESB_SA_EEEEENS2_23IndividualTileSchedulerEJEEEEEvNT_6ParamsE)
        /*0020*/ 	.word	0x00000000


	//----- nvinfo : EIATTR_MIN_STACK_SIZE
	.align		4
.L_20:
        /*0024*/ 	.byte	0x04, 0x12
        /*0026*/ 	.short	(.L_22 - .L_21)
	.align		4
.L_21:
        /*0028*/ 	.word	index@(_ZN7cutlass13device_kernelINS_4fmha6kernel28FmhaKernelTmaWarpSpecializedINS1_10collective30FmhaMainloopTmaWarpSpecializedINS_6half_tEffN4cute5tupleIJNS7_1CILi128EEESA_NS9_ILi112EEEEEENS8_IJiNS9_ILi1EEENS8_IJiiEEEEEESF_SF_NS4_13DefaultFusionEJEEENS4_15FmhaFwdEpilogueIS6_fNS8_IJNS9_ILi64EEESB_SA_EEEEENS2_23IndividualTileSchedulerEJEEEEEvNT_6ParamsE)
        /*002c*/ 	.word	0x00000000
.L_22:


//--------------------- .nv.compat                --------------------------
	.section	.nv.compat,"",@"SHT_CUDA_COMPAT_INFO"
	.align	4
        /*0000*/ 	.byte	0x02, 0x09, 0x01, 0x00, 0x02, 0x02, 0x04, 0x00, 0x02, 0x05, 0x05, 0x00, 0x03, 0x07, 0x01, 0x01
        /*0010*/ 	.byte	0x02, 0x03, 0x01, 0x00, 0x02, 0x06, 0x01, 0x00, 0x04, 0x0b, 0x08, 0x00, 0x00, 0x00, 0x00, 0x00
        /*0020*/ 	.byte	0x00, 0x00, 0x00, 0x00


//--------------------- .nv.info._ZN7cutlass13device_kernelINS_4fmha6kernel28FmhaKernelTmaWarpSpecializedINS1_10collective30FmhaMainloopTmaWarpSpecializedINS_6half_tEffN4cute5tupleIJNS7_1CILi128EEESA_NS9_ILi112EEEEEENS8_IJiNS9_ILi1EEENS8_IJiiEEEEEESF_SF_NS4_13DefaultFusionEJEEENS4_15FmhaFwdEpilogueIS6_fNS8_IJNS9_ILi64EEESB_SA_EEEEENS2_23IndividualTileSchedulerEJEEEEEvNT_6ParamsE --------------------------
	.section	.nv.info._ZN7cutlass13device_kernelINS_4fmha6kernel28FmhaKernelTmaWarpSpecializedINS1_10collective30FmhaMainloopTmaWarpSpecializedINS_6half_tEffN4cute5tupleIJNS7_1CILi128EEESA_NS9_ILi112EEEEEENS8_IJiNS9_ILi1EEENS8_IJiiEEEEEESF_SF_NS4_13DefaultFusionEJEEENS4_15FmhaFwdEpilogueIS6_fNS8_IJNS9_ILi64EEESB_SA_EEEEENS2_23IndividualTileSchedulerEJEEEEEvNT_6ParamsE,"",@"SHT_CUDA_INFO"
	.sectionflags	@""
	.align	4


	//----- nvinfo : EIATTR_CUDA_API_VERSION
	.align		4
        /*0000*/ 	.byte	0x04, 0x37
        /*0002*/ 	.short	(.L_24 - .L_23)
.L_23:
        /*0004*/ 	.word	0x00000082


	//----- nvinfo : EIATTR_KPARAM_INFO
	.align		4
.L_24:
        /*0008*/ 	.byte	0x04, 0x17
        /*000a*/ 	.short	(.L_26 - .L_25)
.L_25:
        /*000c*/ 	.word	0x00000000
        /*0010*/ 	.short	0x0000
        /*0012*/ 	.short	0x0070
        /*0014*/ 	.byte	0x00, 0xf0, 0x01, 0x20


	//----- nvinfo : EIATTR_SPARSE_MMA_MASK
	.align		4
.L_26:
        /*0018*/ 	.byte	0x03, 0x50
        /*001a*/ 	.short	0x0000


	//----- nvinfo : EIATTR_MAXREG_COUNT
	.align		4
        /*001c*/ 	.byte	0x03, 0x1b
        /*001e*/ 	.short	0x00a8


	//----- nvinfo : EIATTR_NUM_BARRIERS
	.align		4
        /*0020*/ 	.byte	0x02, 0x4c
        /*0022*/ 	.byte	0x02
	.zero		1


	//----- nvinfo : EIATTR_EXTERNS
	.align		4
        /*0024*/ 	.byte	0x04, 0x0f
        /*0026*/ 	.short	(.L_28 - .L_27)


	//   ....[0]....
	.align		4
.L_27:
        /*0028*/ 	.word	index@(__assertfail)


	//----- nvinfo : EIATTR_MERCURY_ISA_VERSION
	.align		4
.L_28:
        /*002c*/ 	.byte	0x03, 0x5f
        /*002e*/ 	.short	0x0101


	//----- nvinfo : EIATTR_INT_WARP_WIDE_INSTR_OFFSETS
	.align		4
        /*0030*/ 	.byte	0x04, 0x31
        /*0032*/ 	.short	(.L_30 - .L_29)


	//   ....[0]....
.L_29:
        /*0034*/ 	.word	0x000006f0


	//   ....[1]....
        /*0038*/ 	.word	0x00000700


	//   ....[2]....
        /*003c*/ 	.word	0x00000710


	//   ....[3]....
        /*0040*/ 	.word	0x00000720


	//   ....[4]....
        /*0044*/ 	.word	0x00000790


	//----- nvinfo : EIATTR_COOP_GROUP_MASK_REGIDS
	.align		4
.L_30:
        /*0048*/ 	.byte	0x04, 0x29
        /*004a*/ 	.short	(.L_32 - .L_31)


	//   ....[0]....
.L_31:
        /*004c*/ 	.word	0xffffffff


	//   ....[1]....
        /*0050*/ 	.word	0xffffffff


	//   ....[2]....
        /*0054*/ 	.word	0xffffffff


	//   ....[3]....
        /*0058*/ 	.word	0xffffffff


	//   ....[4]....
        /*005c*/ 	.word	0xffffffff


	//   ....[5]....
        /*0060*/ 	.word	0xffffffff


	//   ....[6]....
        /*0064*/ 	.word	0xffffffff


	//   ....[7]....
        /*0068*/ 	.word	0xffffffff


	//   ....[8]....
        /*006c*/ 	.word	0xffffffff


	//   ....[9]....
        /*0070*/ 	.word	0xffffffff


	//   ....[10]....
        /*0074*/ 	.word	0xffffffff


	//   ....[11]....
        /*0078*/ 	.word	0xffffffff


	//   ....[12]....
        /*007c*/ 	.word	0xffffffff


	//   ....[13]....
        /*0080*/ 	.word	0xffffffff


	//   ....[14]....
        /*0084*/ 	.word	0xffffffff


	//   ....[15]....
        /*0088*/ 	.word	0xffffffff


	//   ....[16]....
        /*008c*/ 	.word	0xffffffff


	//   ....[17]....
        /*0090*/ 	.word	0xffffffff


	//----- nvinfo : EIATTR_COOP_GROUP_INSTR_OFFSETS
	.align		4
.L_32:
        /*0094*/ 	.byte	0x04, 0x28
        /*0096*/ 	.short	(.L_34 - .L_33)


	//   ....[0]....
.L_33:
        /*0098*/ 	.word	0x00000050


	//   ....[1]....
        /*009c*/ 	.word	0x00000080


	//   ....[2]....
        /*00a0*/ 	.word	0x000001b0


	//   ....[3]....
        /*00a4*/ 	.word	0x00000370


	//   ....[4]....
        /*00a8*/ 	.word	0x00000530


	//   ....[5]....
        /*00ac*/ 	.word	0x00000690


	//   ....[6]....
        /*00b0*/ 	.word	0x00001540


	//   ....[7]....
        /*00b4*/ 	.word	0x000015d0


	//   ....[8]....
        /*00b8*/ 	.word	0x00001620


	//   ....[9]....
        /*00bc*/ 	.word	0x000016d0


	//   ....[10]....
        /*00c0*/ 	.word	0x00004d40


	//   ....[11]....
        /*00c4*/ 	.word	0x00004d70


	//   ....[12]....
        /*00c8*/ 	.word	0x000054f0


	//   ....[13]....
        /*00cc*/ 	.word	0x00005610


	//   ....[14]....
        /*00d0*/ 	.word	0x00008210


	//   ....[15]....
        /*00d4*/ 	.word	0x00008240


	//   ....[16]....
        /*00d8*/ 	.word	0x00008290


	//   ....[17]....
        /*00dc*/ 	.word	0x000082a0


	//----- nvinfo : EIATTR_REG_RECONFIG
	.align		4
.L_34:
        /*00e0*/ 	.byte	0x01, 0x54
	.zero		2


	//----- nvinfo : EIATTR_SYSCALL_OFFSETS
	.align		4
        /*00e4*/ 	.byte	0x04, 0x46
        /*00e6*/ 	.short	(.L_36 - .L_35)


	//   ....[0]....
.L_35:
        /*00e8*/ 	.word	0x00008e00


	//   ....[1]....
        /*00ec*/ 	.word	0x00008f60


	//----- nvinfo : EIATTR_MBARRIER_INSTR_OFFSETS
	.align		4
.L_36:
        /*00f0*/ 	.byte	0x04, 0x39
        /*00f2*/ 	.short	(.L_38 - .L_37)


	//   ....[0]....
.L_37:
        /*00f4*/ 	.word	0x00000320
        /*00f8*/ 	.word	0x000000ff
        /*00fc*/ 	.word	0x0002a050
        /*0100*/ 	.short	0x0100
        /*0102*/ 	.byte	0x0b
	.zero		1


	//   ....[1]....
        /*0104*/ 	.word	0x00000330
        /*0108*/ 	.word	0x000000ff
        /*010c*/ 	.word	0x0002a060
        /*0110*/ 	.short	0x0100
        /*0112*/ 	.byte	0x0b
	.zero		1


	//   ....[2]....
        /*0114*/ 	.word	0x00000340
        /*0118*/ 	.word	0x000000ff
        /*011c*/ 	.word	0x0002a058
        /*0120*/ 	.short	0x0100
        /*0122*/ 	.byte	0x0b
	.zero		1


	//   ....[3]....
        /*0124*/ 	.word	0x00000350
        /*0128*/ 	.word	0x000000ff
        /*012c*/ 	.word	0x0002a068
        /*0130*/ 	.short	0x0100
        /*0132*/ 	.byte	0x0b
	.zero		1


	//   ....[4]....
        /*0134*/ 	.word	0x00000480
        /*0138*/ 	.word	0x000000ff
        /*013c*/ 	.word	0x0002a000
        /*0140*/ 	.short	0x0100
        /*0142*/ 	.byte	0x0b
	.zero		1


	//   ....[5]....
        /*0144*/ 	.word	0x00000490
        /*0148*/ 	.word	0x000000ff
        /*014c*/ 	.word	0x0002a028
        /*0150*/ 	.short	0x0100
        /*0152*/ 	.byte	0x0b
	.zero		1


	//   ....[6]....
        /*0154*/ 	.word	0x000004a0
        /*0158*/ 	.word	0x000000ff
        /*015c*/ 	.word	0x0002a008
        /*0160*/ 	.short	0x0100
        /*0162*/ 	.byte	0x0b
	.zero		1


	//   ....[7]....
        /*0164*/ 	.word	0x000004b0
        /*0168*/ 	.word	0x000000ff
        /*016c*/ 	.word	0x0002a030
        /*0170*/ 	.short	0x0100
        /*0172*/ 	.byte	0x0b
	.zero		1


	//   ....[8]....
        /*0174*/ 	.word	0x000004c0
        /*0178*/ 	.word	0x000000ff
        /*017c*/ 	.word	0x0002a010
        /*0180*/ 	.short	0x0100
        /*0182*/ 	.byte	0x0b
	.zero		1


	//   ....[9]....
        /*0184*/ 	.word	0x000004d0
        /*0188*/ 	.word	0x000000ff
        /*018c*/ 	.word	0x0002a038
        /*0190*/ 	.short	0x0100
        /*0192*/ 	.byte	0x0b
	.zero		1


	//   ....[10]....
        /*0194*/ 	.word	0x000004e0
        /*0198*/ 	.word	0x000000ff
        /*019c*/ 	.word	0x0002a018
        /*01a0*/ 	.short	0x0100
        /*01a2*/ 	.byte	0x0b
	.zero		1


	//   ....[11]....
        /*01a4*/ 	.word	0x000004f0
        /*01a8*/ 	.word	0x000000ff
        /*01ac*/ 	.word	0x0002a040
        /*01b0*/ 	.short	0x0100
        /*01b2*/ 	.byte	0x0b
	.zero		1


	//   ....[12]....
        /*01b4*/ 	.word	0x00000500
        /*01b8*/ 	.word	0x000000ff
        /*01bc*/ 	.word	0x0002a020
        /*01c0*/ 	.short	0x0100
        /*01c2*/ 	.byte	0x0b
	.zero		1


	//   ....[13]....
        /*01c4*/ 	.word	0x00000510
        /*01c8*/ 	.word	0x000000ff
        /*01cc*/ 	.word	0x0002a048
        /*01d0*/ 	.short	0x0100
        /*01d2*/ 	.byte	0x0b
	.zero		1


	//   ....[14]....
        /*01d4*/ 	.word	0x00000640
        /*01d8*/ 	.word	0x000000ff
        /*01dc*/ 	.word	0x0002a070
        /*01e0*/ 	.short	0x0100
        /*01e2*/ 	.byte	0x0b
	.zero		1


	//   ....[15]....
        /*01e4*/ 	.word	0x00000650
        /*01e8*/ 	.word	0x000000ff
        /*01ec*/ 	.word	0x0002a080
        /*01f0*/ 	.short	0x0100
        /*01f2*/ 	.byte	0x0b
	.zero		1


	//   ....[16]....
        /*01f4*/ 	.word	0x00000660
        /*01f8*/ 	.word	0x000000ff
        /*01fc*/ 	.word	0x0002a078
        /*0200*/ 	.short	0x0100
        /*0202*/ 	.byte	0x0b
	.zero		1


	//   ....[17]....
        /*0204*/ 	.word	0x00000670
        /*0208*/ 	.word	0x000000ff
        /*020c*/ 	.word	0x0002a088
        /*0210*/ 	.short	0x0100
        /*0212*/ 	.byte	0x0b
	.zero		1


	//   ....[18]....
        /*0214*/ 	.word	0x000007b0
        /*0218*/ 	.word	0x000000ff
        /*021c*/ 	.word	0x0002a090
        /*0220*/ 	.short	0x0100
        /*0222*/ 	.byte	0x08
	.zero		1


	//   ....[19]....
        /*0224*/ 	.word	0x000007c0
        /*0228*/ 	.word	0x000000ff
        /*022c*/ 	.word	0x0002a098
        /*0230*/ 	.short	0x0100
        /*0232*/ 	.byte	0x08
	.zero		1


	//   ....[20]....
        /*0234*/ 	.word	0x000007d0
        /*0238*/ 	.word	0x000000ff
        /*023c*/ 	.word	0x0002a0a0
        /*0240*/ 	.short	0x0100
        /*0242*/ 	.byte	0x08
	.zero		1


	//   ....[21]....
        /*0244*/ 	.word	0x000007e0
        /*0248*/ 	.word	0x000000ff
        /*024c*/ 	.word	0x0002a0a8
        /*0250*/ 	.short	0x0100
        /*0252*/ 	.byte	0x08
	.zero		1


	//   ....[22]....
        /*0254*/ 	.word	0x000008e0
        /*0258*/ 	.word	0x000000ff
        /*025c*/ 	.word	0x0002a0c0
        /*0260*/ 	.short	0x0100
        /*0262*/ 	.byte	0x0b
	.zero		1


	//   ....[23]....
        /*0264*/ 	.word	0x000008f0
        /*0268*/ 	.word	0x000000ff
        /*026c*/ 	.word	0x0002a0e0
        /*0270*/ 	.short	0x0100
        /*0272*/ 	.byte	0x0b
	.zero		1


	//   ....[24]....
        /*0274*/ 	.word	0x00000900
        /*0278*/ 	.word	0x000000ff
        /*027c*/ 	.word	0x0002a0c8
        /*0280*/ 	.short	0x0100
        /*0282*/ 	.byte	0x0b
	.zero		1


	//   ....[25]....
        /*0284*/ 	.word	0x00000910
        /*0288*/ 	.word	0x000000ff
        /*028c*/ 	.word	0x0002a0e8
        /*0290*/ 	.short	0x0100
        /*0292*/ 	.byte	0x0b
	.zero		1


	//   ....[26]....
        /*0294*/ 	.word	0x00000920
        /*0298*/ 	.word	0x000000ff
        /*029c*/ 	.word	0x0002a0d0
        /*02a0*/ 	.short	0x0100
        /*02a2*/ 	.byte	0x0b
	.zero		1


	//   ....[27]....
        /*02a4*/ 	.word	0x00000930
        /*02a8*/ 	.word	0x000000ff
        /*02ac*/ 	.word	0x0002a0f0
        /*02b0*/ 	.short	0x0100
        /*02b2*/ 	.byte	0x0b
	.zero		1


	//   ....[28]....
        /*02b4*/ 	.word	0x00000940
        /*02b8*/ 	.word	0x000000ff
        /*02bc*/ 	.word	0x0002a0d8
        /*02c0*/ 	.short	0x0100
        /*02c2*/ 	.byte	0x0b
	.zero		1


	//   ....[29]....
        /*02c4*/ 	.word	0x00000950
        /*02c8*/ 	.word	0x000000ff
        /*02cc*/ 	.word	0x0002a0f8
        /*02d0*/ 	.short	0x0100
        /*02d2*/ 	.byte	0x0b
	.zero		1


	//   ....[30]....
        /*02d4*/ 	.word	0x00000d50
        /*02d8*/ 	.word	0x000000ff
        /*02dc*/ 	.word	0x0002a050
        /*02e0*/ 	.short	0x010a
        /*02e2*/ 	.byte	0x07
	.zero		1


	//   ....[31]....
        /*02e4*/ 	.word	0x00000dc0
        /*02e8*/ 	.word	0x000000ff
        /*02ec*/ 	.word	0x0002a000
        /*02f0*/ 	.short	0x010a
        /*02f2*/ 	.byte	0x24
	.zero		1


	//   ....[32]....
        /*02f4*/ 	.word	0x00000e30
        /*02f8*/ 	.word	0x000000ff
        /*02fc*/ 	.word	0x00000000
        /*0300*/ 	.short	0x010a
        /*0302*/ 	.byte	0x0a
	.zero		1


	//   ....[33]....
        /*0304*/ 	.word	0x00003370
        /*0308*/ 	.word	0x00000000
        /*030c*/ 	.word	0x00000000
        /*0310*/ 	.short	0x0101
        /*0312*/ 	.byte	0x26
	.zero		1


	//   ....[34]....
        /*0314*/ 	.word	0x000034e0
        /*0318*/ 	.word	0x000000ff
        /*031c*/ 	.word	0x0002a008
        /*0320*/ 	.short	0x010a
        /*0322*/ 	.byte	0x24
	.zero		1


	//   ....[35]....
        /*0324*/ 	.word	0x000046f0
        /*0328*/ 	.word	0x000000ff
        /*032c*/ 	.word	0x00000000
        /*0330*/ 	.short	0x0101
        /*0332*/ 	.byte	0x07
	.zero		1


	//   ....[36]....
        /*0334*/ 	.word	0x00004830
        /*0338*/ 	.word	0x000000ff
        /*033c*/ 	.word	0x0002a000
        /*0340*/ 	.short	0x010a
        /*0342*/ 	.byte	0x0a
	.zero		1


	//   ....[37]....
        /*0344*/ 	.word	0x000067e0
        /*0348*/ 	.word	0x000000ff
        /*034c*/ 	.word	0x0002a000
        /*0350*/ 	.short	0x010a
        /*0352*/ 	.byte	0x0a
	.zero		1


	//   ....[38]....
        /*0354*/ 	.word	0x00006e60
        /*0358*/ 	.word	0x000000ff
        /*035c*/ 	.word	0x0002a000
        /*0360*/ 	.short	0x010a
        /*0362*/ 	.byte	0x0a
	.zero		1


	//   ....[39]....
        /*0364*/ 	.word	0x00008060
        /*0368*/ 	.word	0x000000ff
        /*036c*/ 	.word	0x00000000
        /*0370*/ 	.short	0x0101
        /*0372*/ 	.byte	0x0a
	.zero		1


	//   ....[40]....
        /*0374*/ 	.word	0x00008110
        /*0378*/ 	.word	0x000000ff
        /*037c*/ 	.word	0x00000000
        /*0380*/ 	.short	0x0101
        /*0382*/ 	.byte	0x04
	.zero		1


	//   ....[41]....
        /*0384*/ 	.word	0x000088f0
        /*0388*/ 	.word	0x000000ff
        /*038c*/ 	.word	0x0002a098
        /*0390*/ 	.short	0x010a
        /*0392*/ 	.byte	0x04
	.zero		1


	//   ....[42]....
        /*0394*/ 	.word	0x0000a050
        /*0398*/ 	.word	0x00000000
        /*039c*/ 	.word	0x0002a090
        /*03a0*/ 	.short	0x0101
        /*03a2*/ 	.byte	0x24
	.zero		1


	//   ....[43]....
        /*03a4*/ 	.word	0x0000a1a0
        /*03a8*/ 	.word	0x00000003
        /*03ac*/ 	.word	0x0002a060
        /*03b0*/ 	.short	0x010a
        /*03b2*/ 	.byte	0x3f
	.zero		1


	//   ....[44]....
        /*03b4*/ 	.word	0x0000a640
        /*03b8*/ 	.word	0x00000005
        /*03bc*/ 	.word	0x0002a028
        /*03c0*/ 	.short	0x010a
        /*03c2*/ 	.byte	0x3f
	.zero		1


	//   ....[45]....
        /*03c4*/ 	.word	0x0000aae0
        /*03c8*/ 	.word	0x00000004
        /*03cc*/ 	.word	0x0002a060
        /*03d0*/ 	.short	0x010a
        /*03d2*/ 	.byte	0x3f
	.zero		1


	//   ....[46]....
        /*03d4*/ 	.word	0x0000afb0
        /*03d8*/ 	.word	0x00000003
        /*03dc*/ 	.word	0x0002a028
        /*03e0*/ 	.short	0x010a
        /*03e2*/ 	.byte	0x3f
	.zero		1


	//   ....[47]....
        /*03e4*/ 	.word	0x0000b540
        /*03e8*/ 	.word	0x00000006
        /*03ec*/ 	.word	0x0002a028
        /*03f0*/ 	.short	0x010a
        /*03f2*/ 	.byte	0x3f
	.zero		1


	//   ....[48]....
        /*03f4*/ 	.word	0x0000ba10
        /*03f8*/ 	.word	0x00000006
        /*03fc*/ 	.word	0x0002a028
        /*0400*/ 	.short	0x010a
        /*0402*/ 	.byte	0x3f
	.zero		1


	//   ....[49]....
        /*0404*/ 	.word	0x0000bed0
        /*0408*/ 	.word	0x00000003
        /*040c*/ 	.word	0x0002a050
        /*0410*/ 	.short	0x010a
        /*0412*/ 	.byte	0x3f
	.zero		1


	//   ....[50]....
        /*0414*/ 	.word	0x0000bf30
        /*0418*/ 	.word	0x00000000
        /*041c*/ 	.word	0x0002a000
        /*0420*/ 	.short	0x010a
        /*0422*/ 	.byte	0x3f
	.zero		1


	//   ....[51]....
        /*0424*/ 	.word	0x0000bf90
        /*0428*/ 	.word	0x00000003
        /*042c*/ 	.word	0x00000000
        /*0430*/ 	.short	0x010a
        /*0432*/ 	.byte	0x3f
	.zero		1


	//   ....[52]....
        /*0434*/ 	.word	0x0000bff0
        /*0438*/ 	.word	0x00000006
        /*043c*/ 	.word	0x0002a008
        /*0440*/ 	.short	0x010a
        /*0442*/ 	.byte	0x3f
	.zero		1


	//   ....[53]....
        /*0444*/ 	.word	0x0000c050
        /*0448*/ 	.word	0x00000004
        /*044c*/ 	.word	0x0002a000
        /*0450*/ 	.short	0x010a
        /*0452*/ 	.byte	0x3f
	.zero		1


	//   ....[54]....
        /*0454*/ 	.word	0x0000c0b0
        /*0458*/ 	.word	0x00000008
        /*045c*/ 	.word	0x0002a000
        /*0460*/ 	.short	0x010a
        /*0462*/ 	.byte	0x3f
	.zero		1


	//   ....[55]....
        /*0464*/ 	.word	0x0000c110
        /*0468*/ 	.word	0x00000003
        /*046c*/ 	.word	0x0002a098
        /*0470*/ 	.short	0x010a
        /*0472*/ 	.byte	0x3f
	.zero		1


	//   ....[56]....
        /*0474*/ 	.word	0x0000c160
        /*0478*/ 	.word	0x00000003
        /*047c*/ 	.word	0x0002a060
        /*0480*/ 	.short	0x010a
        /*0482*/ 	.byte	0x3f
	.zero		1


	//   ....[57]....
        /*0484*/ 	.word	0x0000c1b0
        /*0488*/ 	.word	0x00000005
        /*048c*/ 	.word	0x0002a028
        /*0490*/ 	.short	0x010a
        /*0492*/ 	.byte	0x3f
	.zero		1


	//   ....[58]....
        /*0494*/ 	.word	0x0000c200
        /*0498*/ 	.word	0x00000004
        /*049c*/ 	.word	0x0002a060
        /*04a0*/ 	.short	0x010a
        /*04a2*/ 	.byte	0x3f
	.zero		1


	//   ....[59]....
        /*04a4*/ 	.word	0x0000c250
        /*04a8*/ 	.word	0x00000003
        /*04ac*/ 	.word	0x0002a028
        /*04b0*/ 	.short	0x010a
        /*04b2*/ 	.byte	0x3f
	.zero		1


	//   ....[60]....
        /*04b4*/ 	.word	0x0000c2a0
        /*04b8*/ 	.word	0x00000006
        /*04bc*/ 	.word	0x0002a028
        /*04c0*/ 	.short	0x010a
        /*04c2*/ 	.byte	0x3f
	.zero		1


	//   ....[61]....
        /*04c4*/ 	.word	0x0000c2f0
        /*04c8*/ 	.word	0x00000006
        /*04cc*/ 	.word	0x0002a028
        /*04d0*/ 	.short	0x010a
        /*04d2*/ 	.byte	0x3f
	.zero		1


	//----- nvinfo : EIATTR_NUM_MBARRIERS
	.align		4
.L_38:
        /*04d4*/ 	.byte	0x03, 0x38
        /*04d6*/ 	.short	0x001e


	//----- nvinfo : EIATTR_EXIT_INSTR_OFFSETS
	.align		4
        /*04d8*/ 	.byte	0x04, 0x1c
        /*04da*/ 	.short	(.L_40 - .L_39)


	//   ....[0]....
.L_39:
        /*04dc*/ 	.word	0x000009f0


	//   ....[1]....
        /*04e0*/ 	.word	0x0000a060


	//   ....[2]....
        /*04e4*/ 	.word	0x0000a0a0


	//   ....[3]....
        /*04e8*/ 	.word	0x0000b410


	//   ....[4]....
        /*04ec*/ 	.word	0x0000beb0


	//----- nvinfo : EIATTR_MAX_THREADS
	.align		4
.L_40:
        /*04f0*/ 	.byte	0x04, 0x05
        /*04f2*/ 	.short	(.L_42 - .L_41)
.L_41:
        /*04f4*/ 	.word	0x00000180
        /*04f8*/ 	.word	0x00000001
        /*04fc*/ 	.word	0x00000001


	//----- nvinfo : EIATTR_CRS_STACK_SIZE
	.align		4
.L_42:
        /*0500*/ 	.byte	0x04, 0x1e
        /*0502*/ 	.short	(.L_44 - .L_43)
.L_43:
        /*0504*/ 	.word	0x00000000


	//----- nvinfo : EIATTR_CBANK_PARAM_SIZE
	.align		4
.L_44:
        /*0508*/ 	.byte	0x03, 0x19
        /*050a*/ 	.short	0x0870


	//----- nvinfo : EIATTR_PARAM_CBANK
	.align		4
        /*050c*/ 	.byte	0x04, 0x0a
        /*050e*/ 	.short	(.L_46 - .L_45)
	.align		4
.L_45:
        /*0510*/ 	.word	index@(.nv.constant0._ZN7cutlass13device_kernelINS_4fmha6kernel28FmhaKernelTmaWarpSpecializedINS1_10collective30FmhaMainloopTmaWarpSpecializedINS_6half_tEffN4cute5tupleIJNS7_1CILi128EEESA_NS9_ILi112EEEEEENS8_IJiNS9_ILi1EEENS8_IJiiEEEEEESF_SF_NS4_13DefaultFusionEJEEENS4_15FmhaFwdEpilogueIS6_fNS8_IJNS9_ILi64EEESB_SA_EEEEENS2_23IndividualTileSchedulerEJEEEEEvNT_6ParamsE)
        /*0514*/ 	.short	0x0210
        /*0516*/ 	.short	0x0870


	//----- nvinfo : EIATTR_SW_WAR
	.align		4
.L_46:
        /*0518*/ 	.byte	0x04, 0x36
        /*051a*/ 	.short	(.L_48 - .L_47)
.L_47:
        /*051c*/ 	.word	0x00000008
.L_48:


//--------------------- .nv.callgraph             --------------------------
	.section	.nv.callgraph,"",@"SHT_CUDA_CALLGRAPH"
	.align	4
	.sectionentsize	8
	.align		4
        /*0000*/ 	.word	0x00000000
	.align		4
        /*0004*/ 	.word	0xffffffff
	.align		4
        /*0008*/ 	.word	index@(_ZN7cutlass13device_kernelINS_4fmha6kernel28FmhaKernelTmaWarpSpecializedINS1_10collective30FmhaMainloopTmaWarpSpecializedINS_6half_tEffN4cute5tupleIJNS7_1CILi128EEESA_NS9_ILi112EEEEEENS8_IJiNS9_ILi1EEENS8_IJiiEEEEEESF_SF_NS4_13DefaultFusionEJEEENS4_15FmhaFwdEpilogueIS6_fNS8_IJNS9_ILi64EEESB_SA_EEEEENS2_23IndividualTileSchedulerEJEEEEEvNT_6ParamsE)
	.align		4
        /*000c*/ 	.word	index@(__assertfail)
	.align		4
        /*0010*/ 	.word	0x00000000
	.align		4
        /*0014*/ 	.word	0xfffffffe
	.align		4
        /*0018*/ 	.word	0x00000000
	.align		4
        /*001c*/ 	.word	0xfffffffd
	.align		4
        /*0020*/ 	.word	0x00000000
	.align		4
        /*0024*/ 	.word	0xfffffffc


//--------------------- .nv.constant4             --------------------------
	.section	.nv.constant4,"a",@progbits
	.align	8
	.align		8
.nv.constant4:
        /*0000*/ 	.dword	__assertfail
	.align		8
        /*0008*/ 	.dword	__unnamed_1
	.align		8
        /*0010*/ 	.dword	__unnamed_2
	.align		8
        /*0018*/ 	.dword	_ZN39_INTERNAL_18318ca4_4_k_cu_375ec85a_26154cuda3std3__45__cpo5beginE
	.align		8
        /*0020*/ 	.dword	_ZN39_INTERNAL_18318ca4_4_k_cu_375ec85a_26154cuda3std3__45__cpo3endE
	.align		8
        /*0028*/ 	.dword	_ZN39_INTERNAL_18318ca4_4_k_cu_375ec85a_26154cuda3std3__45__cpo6cbeginE
	.align		8
        /*0030*/ 	.dword	_ZN39_INTERNAL_18318ca4_4_k_cu_375ec85a_26154cuda3std3__45__cpo4cendE
	.align		8
        /*0038*/ 	.dword	_ZN39_INTERNAL_18318ca4_4_k_cu_375ec85a_26154cuda3std3__441_GLOBAL__N__18318ca4_4_k_cu_375ec85a_26156ignoreE
	.align		8
        /*0040*/ 	.dword	_ZN39_INTERNAL_18318ca4_4_k_cu_375ec85a_26154cuda3std3__419piecewise_constructE
	.align		8
        /*0048*/ 	.dword	_ZN39_INTERNAL_18318ca4_4_k_cu_375ec85a_26154cuda3std3__48in_placeE
	.align		8
        /*0050*/ 	.dword	_ZN39_INTERNAL_18318ca4_4_k_cu_375ec85a_26154cuda3std6ranges3__45__cpo4swapE
	.align		8
        /*0058*/ 	.dword	_ZN39_INTERNAL_18318ca4_4_k_cu_375ec85a_26154cuda3std6ranges3__45__cpo9iter_moveE
	.align		8
        /*0060*/ 	.dword	_ZN39_INTERNAL_18318ca4_4_k_cu_375ec85a_26154cute7productE
	.align		8
        /*0068*/ 	.dword	_ZN39_INTERNAL_18318ca4_4_k_cu_375ec85a_26154cute1_E
	.align		8
        /*0070*/ 	.dword	$str$24
	.align		8
        /*0078*/ 	.dword	$str$25


//--------------------- .text._ZN7cutlass13device_kernelINS_4fmha6kernel28FmhaKernelTmaWarpSpecializedINS1_10collective30FmhaMainloopTmaWarpSpecializedINS_6half_tEffN4cute5tupleIJNS7_1CILi128EEESA_NS9_ILi112EEEEEENS8_IJiNS9_ILi1EEENS8_IJiiEEEEEESF_SF_NS4_13DefaultFusionEJEEENS4_15FmhaFwdEpilogueIS6_fNS8_IJNS9_ILi64EEESB_SA_EEEEENS2_23IndividualTileSchedulerEJEEEEEvNT_6ParamsE --------------------------
	.section	.text._ZN7cutlass13device_kernelINS_4fmha6kernel28FmhaKernelTmaWarpSpecializedINS1_10collective30FmhaMainloopTmaWarpSpecializedINS_6half_tEffN4cute5tupleIJNS7_1CILi128EEESA_NS9_ILi112EEEEEENS8_IJiNS9_ILi1EEENS8_IJiiEEEEEESF_SF_NS4_13DefaultFusionEJEEENS4_15FmhaFwdEpilogueIS6_fNS8_IJNS9_ILi64EEESB_SA_EEEEENS2_23IndividualTileSchedulerEJEEEEEvNT_6ParamsE,"ax",@progbits
	.align	128
.text._ZN7cutlass13device_kernelINS_4fmha6kernel28FmhaKernelTmaWarpSpecializedINS1_10collective30FmhaMainloopTmaWarpSpecializedINS_6half_tEffN4cute5tupleIJNS7_1CILi128EEESA_NS9_ILi112EEEEEENS8_IJiNS9_ILi1EEENS8_IJiiEEEEEESF_SF_NS4_13DefaultFusionEJEEENS4_15FmhaFwdEpilogueIS6_fNS8_IJNS9_ILi64EEESB_SA_EEEEENS2_23IndividualTileSchedulerEJEEEEEvNT_6ParamsE:
        .type           _ZN7cutlass13device_kernelINS_4fmha6kernel28FmhaKernelTmaWarpSpecializedINS1_10collective30FmhaMainloopTmaWarpSpecializedINS_6half_tEffN4cute5tupleIJNS7_1CILi128EEESA_NS9_ILi112EEEEEENS8_IJiNS9_ILi1EEENS8_IJiiEEEEEESF_SF_NS4_13DefaultFusionEJEEENS4_15FmhaFwdEpilogueIS6_fNS8_IJNS9_ILi64EEESB_SA_EEEEENS2_23IndividualTileSchedulerEJEEEEEvNT_6ParamsE,@function
        .size           _ZN7cutlass13device_kernelINS_4fmha6kernel28FmhaKernelTmaWarpSpecializedINS1_10collective30FmhaMainloopTmaWarpSpecializedINS_6half_tEffN4cute5tupleIJNS7_1CILi128EEESA_NS9_ILi112EEEEEENS8_IJiNS9_ILi1EEENS8_IJiiEEEEEESF_SF_NS4_13DefaultFusionEJEEENS4_15FmhaFwdEpilogueIS6_fNS8_IJNS9_ILi64EEESB_SA_EEEEENS2_23IndividualTileSchedulerEJEEEEEvNT_6ParamsE,(.L_x_116 - _ZN7cutlass13device_kernelINS_4fmha6kernel28FmhaKernelTmaWarpSpecializedINS1_10collective30FmhaMainloopTmaWarpSpecializedINS_6half_tEffN4cute5tupleIJNS7_1CILi128EEESA_NS9_ILi112EEEEEENS8_IJiNS9_ILi1EEENS8_IJiiEEEEEESF_SF_NS4_13DefaultFusionEJEEENS4_15FmhaFwdEpilogueIS6_fNS8_IJNS9_ILi64EEESB_SA_EEEEENS2_23IndividualTileSchedulerEJEEEEEvNT_6ParamsE)
        .other          _ZN7cutlass13device_kernelINS_4fmha6kernel28FmhaKernelTmaWarpSpecializedINS1_10collective30FmhaMainloopTmaWarpSpecializedINS_6half_tEffN4cute5tupleIJNS7_1CILi128EEESA_NS9_ILi112EEEEEENS8_IJiNS9_ILi1EEENS8_IJiiEEEEEESF_SF_NS4_13DefaultFusionEJEEENS4_15FmhaFwdEpilogueIS6_fNS8_IJNS9_ILi64EEESB_SA_EEEEENS2_23IndividualTileSchedulerEJEEEEEvNT_6ParamsE,@"STO_CUDA_ENTRY STV_DEFAULT"
_ZN7cutlass13device_kernelINS_4fmha6kernel28FmhaKernelTmaWarpSpecializedINS1_10collective30FmhaMainloopTmaWarpSpecializedINS_6half_tEffN4cute5tupleIJNS7_1CILi128EEESA_NS9_ILi112EEEEEENS8_IJiNS9_ILi1EEENS8_IJiiEEEEEESF_SF_NS4_13DefaultFusionEJEEENS4_15FmhaFwdEpilogueIS6_fNS8_IJNS9_ILi64EEESB_SA_EEEEENS2_23IndividualTileSchedulerEJEEEEEvNT_6ParamsE:
[----:B------:R-:W1:Y:S01]  /*0000*/  LDC R1, c[0x0][0x28] ;  /* 0x00000a00ff017b82 */ /* 0x000e620000000800 */
[----:B------:R-:W2:Y:S01]  /*0010*/  S2R R6, SR_TID.X ;  /* 0x0000000000067919 */ /* 0x000ea20000002100 */
[----:B------:R-:W-:Y:S01]  /*0020*/  ELECT P1, URZ, PT ;  /* 0x00000000003f782f */ /* 0x000fe20003820000 */
[----:B------:R-:W-:Y:S01]  /*0030*/  BSSY B0, `(.L_x_0) ;  /* 0x0000017000007945 */ /* 0x000fe20003800000 */
[----:B--2---:R-:W-:-:S05]  /*0040*/  SHF.R.U32.HI R0, RZ, 0x5, R6 ;  /* 0x00000005ff007819 */ /* 0x004fca0000011606 */
[----:B------:R-:W2:Y:S02]  /*0050*/  SHFL.IDX PT, R2, R0, RZ, 0x1f ;  /* 0x00001fff00027589 */ /* 0x000ea400000e0000 */
[----:B--2---:R-:W-:Y:S02]  /*0060*/  R2UR UR4, R2 ;  /* 0x00000000020472ca */ /* 0x004fe400000e0000 */
[----:B------:R-:W-:-:S06]  /*0070*/  SHF.R.U32.HI R2, RZ, 0x7, R6 ;  /* 0x00000007ff027819 */ /* 0x000fcc0000011606 */
[----:B------:R-:W2:Y:S05]  /*0080*/  SHFL.IDX PT, R2, R2, RZ, 0x1f ;  /* 0x00001fff02027589 */ /* 0x000eaa00000e0000 */
[----:B------:R-:W-:Y:S02]  /*0090*/  USHF.R.S32.HI UR5, URZ, 0x1f, UR4 ;  /* 0x0000001f3f057899 */ /* 0x000fe40008011404 */
[----:B------:R-:W-:Y:S02]  /*00a0*/  ISETP.NE.OR P0, PT, RZ, UR4, !P1 ;  /* 0x00000004ff007c0c */ /* 0x000fe4000cf05670 */
[----:B------:R-:W-:-:S04]  /*00b0*/  ULEA.HI UR5, UR5, UR4, URZ, 0x2 ;  /* 0x0000000405057291 */ /* 0x000fc8000f8f103f */
[----:B------:R-:W-:-:S04]  /*00c0*/  ULOP3.LUT UR5, UR5, 0xfffffffc, URZ, 0xc0, !UPT ;  /* 0xfffffffc05057892 */ /* 0x000fc8000f8ec03f */
[----:B------:R-:W-:-:S03]  /*00d0*/  UIADD3 UR5, UR4, -UR5, URZ ;  /* 0x8000000504057290 */ /* 0x000fc6000fffe03f */
[----:B-1----:R-:W-:Y:S09]  /*00e0*/  @P0 BRA `(.L_x_1) ;  /* 0x00000000002c0947 */ /* 0x002ff20003800000 */
[----:B------:R-:W-:Y:S02]  /*00f0*/  ULDC.64 UR6, c[0x0][0x198] ;  /* 0x0000660000067ab9 */ /* 0x000fe40000000a00 */
[----:B------:R-:W-:Y:S02]  /*0100*/  UIADD3 UR8, UP0, UR6, 0xf0, URZ ;  /* 0x000000f006087890 */ /* 0x000fe4000ff1e03f */
[----:B------:R-:W-:Y:S02]  /*0110*/  UIADD3 UR10, UP1, UR6, 0x1f0, URZ ;  /* 0x000001f0060a7890 */ /* 0x000fe4000ff3e03f */
[----:B------:R-:W-:Y:S02]  /*0120*/  UIADD3 UR6, UP2, UR6, 0x2f0, URZ ;  /* 0x000002f006067890 */ /* 0x000fe4000ff5e03f */
[----:B------:R-:W-:Y:S02]  /*0130*/  UIADD3.X UR9, URZ, UR7, URZ, UP0, !UPT ;  /* 0x000000073f097290 */ /* 0x000fe400087fe43f */
[----:B------:R-:W-:-:S02]  /*0140*/  UIADD3.X UR11, URZ, UR7, URZ, UP1, !UPT ;  /* 0x000000073f0b7290 */ /* 0x000fc40008ffe43f */
[----:B------:R-:W-:-:S05]  /*0150*/  UIADD3.X UR7, URZ, UR7, URZ, UP2, !UPT ;  /* 0x000000073f077290 */ /* 0x000fca00097fe43f */
[----:B------:R1:W-:Y:S02]  /*0160*/  UTMACCTL.PF [UR8] ;  /* 0x00000000080079b9 */ /* 0x0003e40008040000 */
[----:B------:R1:W-:Y:S02]  /*0170*/  UTMACCTL.PF [UR10] ;  /* 0x000000000a0079b9 */ /* 0x0003e40008040000 */
[----:B------:R1:W-:Y:S02]  /*0180*/  UTMACCTL.PF [UR6] ;  /* 0x00000000060079b9 */ /* 0x0003e40008040000 */
[----:B-1----:R-:W-:Y:S01]  /*0190*/  NOP ;  /* 0x0000000000007918 */ /* 0x002fe20000000000 */
.L_x_1:
[----:B------:R-:W-:Y:S05]  /*01a0*/  BSYNC B0 ;  /* 0x0000000000007941 */ /* 0x000fea0003800000 */
.L_x_0:
[----:B------:R-:W1:Y:S01]  /*01b0*/  SHFL.IDX PT, R3, R0, RZ, 0x1f ;  /* 0x00001fff00037589 */ /* 0x000e6200000e0000 */
[----:B--2---:R-:W-:Y:S01]  /*01c0*/  R2UR UR37, R2 ;  /* 0x00000000022572ca */ /* 0x004fe200000e0000 */
[----:B------:R-:W-:-:S12]  /*01d0*/  UISETP.NE.AND UP0, UPT, UR5, 0x1, UPT ;  /* 0x000000010500788c */ /* 0x000fd8000bf05270 */
[----:B------:R-:W-:Y:S02]  /*01e0*/  UIADD3 UR10, UR37, -0x1, URZ ;  /* 0xffffffff250a7890 */ /* 0x000fe4000fffe03f */
[----:B------:R-:W-:Y:S02]  /*01f0*/  UISETP.EQ.AND UP0, UPT, UR37, URZ, !UP0 ;  /* 0x0000003f2500728c */ /* 0x000fe4000c702270 */
[----:B------:R-:W-:Y:S02]  /*0200*/  UISETP.GE.U32.AND UP1, UPT, UR10, 0x4, UPT ;  /* 0x000000040a00788c */ /* 0x000fe4000bf26070 */
[----:B------:R-:W-:Y:S01]  /*0210*/  USEL UR4, URZ, 0x1, !UP0 ;  /* 0x000000013f047887 */ /* 0x000fe2000c000000 */
[----:B-1----:R-:W-:-:S03]  /*0220*/  ISETP.NE.AND P0, PT, R3, RZ, PT ;  /* 0x000000ff0300720c */ /* 0x002fc60003f05270 */
[----:B------:R-:W-:-:S10]  /*0230*/  USEL UR4, UR4, 0x2, UP1 ;  /* 0x0000000204047887 */ /* 0x000fd40008800000 */
[----:B------:R-:W-:Y:S05]  /*0240*/  @P0 BRA `(.L_x_2) ;  /* 0x0000000000480947 */ /* 0x000fea0003800000 */
[----:B------:R-:W1:Y:S01]  /*0250*/  S2UR UR11, SR_CgaCtaId ;  /* 0x00000000000b79c3 */ /* 0x000e620000008800 */
[----:B------:R-:W-:Y:S01]  /*0260*/  UMOV UR6, 0x400 ;  /* 0x0000040000067882 */ /* 0x000fe20000000000 */
[----:B------:R-:W-:Y:S01]  /*0270*/  UMOV UR7, 0x1 ;  /* 0x0000000100077882 */ /* 0x000fe20000000000 */
[----:B------:R-:W-:Y:S01]  /*0280*/  UMOV UR8, 0x80 ;  /* 0x0000008000087882 */ /* 0x000fe20000000000 */
[----:B------:R-:W-:Y:S01]  /*0290*/  ELECT P0, URZ, PT ;  /* 0x00000000003f782f */ /* 0x000fe20003800000 */
[----:B------:R-:W-:-:S04]  /*02a0*/  UIADD3 UR8, -UR8, 0x100000, URZ ;  /* 0x0010000008087890 */ /* 0x000fc8000fffe13f */
[----:B------:R-:W-:Y:S02]  /*02b0*/  USHF.L.U32 UR9, UR8, 0xb, URZ ;  /* 0x0000000b08097899 */ /* 0x000fe4000800063f */
[----:B------:R-:W-:Y:S02]  /*02c0*/  USHF.L.U32 UR8, UR8, 0x1, URZ ;  /* 0x0000000108087899 */ /* 0x000fe4000800063f */
[----:B-1----:R-:W-:Y:S02]  /*02d0*/  ULEA UR11, UR11, UR6, 0x18 ;  /* 0x000000060b0b7291 */ /* 0x002fe4000f8ec03f */
[----:B------:R-:W-:-:S04]  /*02e0*/  UIADD3 UR6, -UR7, 0x100000, URZ ;  /* 0x0010000007067890 */ /* 0x000fc8000fffe13f */
[----:B------:R-:W-:Y:S02]  /*02f0*/  USHF.L.U32 UR7, UR6, 0xb, URZ ;  /* 0x0000000b06077899 */ /* 0x000fe4000800063f */
[----:B------:R-:W-:Y:S01]  /*0300*/  USHF.L.U32 UR6, UR6, 0x1, URZ ;  /* 0x0000000106067899 */ /* 0x000fe2000800063f */
[----:B------:R-:W1:Y:S11]  /*0310*/  FENCE.VIEW.ASYNC.S ;  /* 0x00000000000073c6 */ /* 0x000e760000000000 */
[----:B-1----:R1:W2:Y:S01]  /*0320*/  SYNCS.EXCH.64 URZ, [UR11+0x2a050], UR6 ;  /* 0x02a050060b3f75b2 */ /* 0x0022a20008000100 */
[----:B------:R1:W3:Y:S01]  /*0330*/  SYNCS.EXCH.64 URZ, [UR11+0x2a060], UR8 ;  /* 0x02a060080b3f75b2 */ /* 0x0002e20008000100 */
[----:B------:R1:W4:Y:S01]  /*0340*/  SYNCS.EXCH.64 URZ, [UR11+0x2a058], UR6 ;  /* 0x02a058060b3f75b2 */ /* 0x0003220008000100 */
[----:B------:R1:W1:Y:S01]  /*0350*/  SYNCS.EXCH.64 URZ, [UR11+0x2a068], UR8 ;  /* 0x02a068080b3f75b2 */ /* 0x0002620008000100 */
[----:B------:R-:W-:Y:S01]  /*0360*/  NOP ;  /* 0x0000000000007918 */ /* 0x000fe20000000000 */
.L_x_2:
[----:B------:R-:W5:Y:S01]  /*0370*/  SHFL.IDX PT, R2, R0, RZ, 0x1f ;  /* 0x00001fff00027589 */ /* 0x000f6200000e0000 */
[----:B------:R-:W-:Y:S01]  /*0380*/  NOP ;  /* 0x0000000000007918 */ /* 0x000fe20000000000 */
[----:B-----5:R-:W-:-:S13]  /*0390*/  ISETP.NE.AND P0, PT, R2, RZ, PT ;  /* 0x000000ff0200720c */ /* 0x020fda0003f05270 */
[----:B------:R-:W-:Y:S05]  /*03a0*/  @P0 BRA `(.L_x_3) ;  /* 0x0000000000600947 */ /* 0x000fea0003800000 */
[----:B-1----:R-:W1:Y:S01]  /*03b0*/  S2UR UR7, SR_CgaCtaId ;  /* 0x00000000000779c3 */ /* 0x002e620000008800 */
[----:B------:R-:W-:Y:S01]  /*03c0*/  UMOV UR6, 0x400 ;  /* 0x0000040000067882 */ /* 0x000fe20000000000 */
[----:B------:R-:W-:Y:S01]  /*03d0*/  UMOV UR8, 0x1 ;  /* 0x0000000100087882 */ /* 0x000fe20000000000 */
[----:B------:R-:W-:Y:S01]  /*03e0*/  UMOV UR12, 0x100 ;  /* 0x00000100000c7882 */ /* 0x000fe20000000000 */
[----:B------:R-:W-:-:S04]  /*03f0*/  UIADD3 UR8, -UR8, 0x100000, URZ ;  /* 0x0010000008087890 */ /* 0x000fc8000fffe13f */
[----:B------:R-:W-:Y:S02]  /*0400*/  USHF.L.U32 UR9, UR8, 0xb, URZ ;  /* 0x0000000b08097899 */ /* 0x000fe4000800063f */
[----:B------:R-:W-:Y:S01]  /*0410*/  USHF.L.U32 UR8, UR8, 0x1, URZ ;  /* 0x0000000108087899 */ /* 0x000fe2000800063f */
[----:B------:R-:W-:Y:S01]  /*0420*/  ELECT P0, URZ, PT ;  /* 0x00000000003f782f */ /* 0x000fe20003800000 */
[----:B-1----:R-:W-:Y:S02]  /*0430*/  ULEA UR11, UR7, UR6, 0x18 ;  /* 0x00000006070b7291 */ /* 0x002fe4000f8ec03f */
[----:B------:R-:W-:-:S04]  /*0440*/  UIADD3 UR6, -UR12, 0x100000, URZ ;  /* 0x001000000c067890 */ /* 0x000fc8000fffe13f */
[----:B------:R-:W-:Y:S02]  /*0450*/  USHF.L.U32 UR7, UR6, 0xb, URZ ;  /* 0x0000000b06077899 */ /* 0x000fe4000800063f */
[----:B------:R-:W-:Y:S01]  /*0460*/  USHF.L.U32 UR6, UR6, 0x1, URZ ;  /* 0x0000000106067899 */ /* 0x000fe2000800063f */
[----:B------:R-:W1:Y:S03]  /*0470*/  FENCE.VIEW.ASYNC.S ;  /* 0x00000000000073c6 */ /* 0x000e660000000000 */
[----:B-1----:R1:W1:Y:S08]  /*0480*/  SYNCS.EXCH.64 URZ, [UR11+0x2a000], UR8 ;  /* 0x02a000080b3f75b2 */ /* 0x0022700008000100 */
[----:B------:R1:W1:Y:S01]  /*0490*/  SYNCS.EXCH.64 URZ, [UR11+0x2a028], UR6 ;  /* 0x02a028060b3f75b2 */ /* 0x0002620008000100 */
        /* <DEDUP_REMOVED lines=8> */
[----:B------:R-:W-:Y:S01]  /*0520*/  NOP ;  /* 0x0000000000007918 */ /* 0x000fe20000000000 */
.L_x_3:
        /* <DEDUP_REMOVED lines=21> */
[----:B------:R-:W-:Y:S01]  /*0680*/  NOP ;  /* 0x0000000000007918 */ /* 0x000fe20000000000 */
.L_x_4:
[----:B------:R-:W5:Y:S01]  /*0690*/  SHFL.IDX PT, R2, R0, RZ, 0x1f ;  /* 0x00001fff00027589 */ /* 0x000f6200000e0000 */
[----:B------:R-:W-:Y:S01]  /*06a0*/  ELECT P0, URZ, PT ;  /* 0x00000000003f782f */ /* 0x000fe20003800000 */
[----:B------:R-:W-:Y:S01]  /*06b0*/  NOP ;  /* 0x0000000000007918 */ /* 0x000fe20000000000 */
[----:B-1----:R-:W-:Y:S02]  /*06c0*/  UMOV UR6, 0x80 ;  /* 0x0000008000067882 */ /* 0x002fe40000000000 */
[C---:B-----5:R-:W-:Y:S02]  /*06d0*/  ISETP.NE.OR P0, PT, R2.reuse, RZ, !P0 ;  /* 0x000000ff0200720c */ /* 0x060fe40004705670 */
[----:B------:R-:W-:-:S11]  /*06e0*/  ISETP.NE.AND P2, PT, R2, RZ, PT ;  /* 0x000000ff0200720c */ /* 0x000fd60003f45270 */
[----:B------:R-:W-:Y:S01]  /*06f0*/  VOTEU.ALL UP0, P0 ;  /* 0x00000000003f7886 */ /* 0x000fe20000000000 */
[----:B------:R-:W-:Y:S01]  /*0700*/  VOTEU.ALL UP1, P0 ;  /* 0x00000000003f7886 */ /* 0x000fe20000020000 */
[----:B------:R-:W-:Y:S01]  /*0710*/  VOTEU.ALL UP2, P0 ;  /* 0x00000000003f7886 */ /* 0x000fe20000040000 */
[----:B------:R-:W-:Y:S02]  /*0720*/  VOTEU.ALL UP3, P0 ;  /* 0x00000000003f7886 */ /* 0x000fe40000060000 */
[----:B------:R-:W1:Y:S01]  /*0730*/  @!UP0 S2UR UR9, SR_CgaCtaId ;  /* 0x00000000000989c3 */ /* 0x000e620000008800 */
[----:B------:R-:W-:Y:S01]  /*0740*/  @!UP0 UMOV UR8, 0x400 ;  /* 0x0000040000088882 */ /* 0x000fe20000000000 */
[----:B------:R-:W-:-:S04]  /*0750*/  @!UP0 UIADD3 UR6, -UR6, 0x100000, URZ ;  /* 0x0010000006068890 */ /* 0x000fc8000fffe13f */
[----:B------:R-:W-:Y:S02]  /*0760*/  @!UP0 USHF.L.U32 UR7, UR6, 0xb, URZ ;  /* 0x0000000b06078899 */ /* 0x000fe4000800063f */
[----:B------:R-:W-:Y:S02]  /*0770*/  @!UP0 USHF.L.U32 UR6, UR6, 0x1, URZ ;  /* 0x0000000106068899 */ /* 0x000fe4000800063f */
[----:B-1----:R-:W-:Y:S01]  /*0780*/  @!UP0 ULEA UR8, UR9, UR8, 0x18 ;  /* 0x0000000809088291 */ /* 0x002fe2000f8ec03f */
[----:B------:R-:W-:Y:S01]  /*0790*/  VOTEU.ALL UP0, P0 ;  /* 0x00000000003f7886 */ /* 0x000fe20000000000 */
[----:B------:R-:W1:Y:S10]  /*07a0*/  FENCE.VIEW.ASYNC.S ;  /* 0x00000000000073c6 */ /* 0x000e740000000000 */
[----:B-1----:R1:W1:Y:S01]  /*07b0*/  @!UP0 SYNCS.EXCH.64 URZ, [UR8+0x2a090], UR6 ;  /* 0x02a09006083f85b2 */ /* 0x0022620008000100 */
[----:B------:R1:W1:Y:S01]  /*07c0*/  @!UP1 SYNCS.EXCH.64 URZ, [UR8+0x2a098], UR6 ;  /* 0x02a09806083f95b2 */ /* 0x0002620008000100 */
[----:B------:R1:W1:Y:S01]  /*07d0*/  @!UP2 SYNCS.EXCH.64 URZ, [UR8+0x2a0a0], UR6 ;  /* 0x02a0a006083fa5b2 */ /* 0x0002620008000100 */
[----:B------:R1:W1:Y:S01]  /*07e0*/  @!UP3 SYNCS.EXCH.64 URZ, [UR8+0x2a0a8], UR6 ;  /* 0x02a0a806083fb5b2 */ /* 0x0002620008000100 */
[----:B------:R-:W-:Y:S01]  /*07f0*/  NOP ;  /* 0x0000000000007918 */ /* 0x000fe20000000000 */
[----:B------:R-:W-:Y:S05]  /*0800*/  @P2 BRA `(.L_x_5) ;  /* 0x0000000000582947 */ /* 0x000fea0003800000 */
[----:B-1----:R-:W1:Y:S01]  /*0810*/  S2UR UR7, SR_CgaCtaId ;  /* 0x00000000000779c3 */ /* 0x002e620000008800 */
[----:B------:R-:W-:Y:S01]  /*0820*/  UMOV UR6, 0x400 ;  /* 0x0000040000067882 */ /* 0x000fe20000000000 */
[----:B------:R-:W-:Y:S01]  /*0830*/  UMOV UR8, 0x20 ;  /* 0x0000002000087882 */ /* 0x000fe20000000000 */
[----:B------:R-:W-:Y:S01]  /*0840*/  UMOV UR9, 0x80 ;  /* 0x0000008000097882 */ /* 0x000fe20000000000 */
[----:B------:R-:W-:Y:S01]  /*0850*/  ELECT P0, URZ, PT ;  /* 0x00000000003f782f */ /* 0x000fe20003800000 */
[----:B-1----:R-:W-:Y:S02]  /*0860*/  ULEA UR11, UR7, UR6, 0x18 ;  /* 0x00000006070b7291 */ /* 0x002fe4000f8ec03f */
[----:B------:R-:W-:-:S04]  /*0870*/  UIADD3 UR6, -UR8, 0x100000, URZ ;  /* 0x0010000008067890 */ /* 0x000fc8000fffe13f */
[----:B------:R-:W-:Y:S02]  /*0880*/  USHF.L.U32 UR7, UR6, 0xb, URZ ;  /* 0x0000000b06077899 */ /* 0x000fe4000800063f */
[----:B------:R-:W-:Y:S02]  /*0890*/  USHF.L.U32 UR6, UR6, 0x1, URZ ;  /* 0x0000000106067899 */ /* 0x000fe4000800063f */
        /* <DEDUP_REMOVED lines=13> */
.L_x_5:
[----:B------:R-:W-:Y:S01]  /*0970*/  ISETP.NE.AND P0, PT, RZ, UR37, PT ;  /* 0x00000025ff007c0c */ /* 0x000fe2000bf05270 */
[----:B------:R-:W-:Y:S01]  /*0980*/  NOP ;  /* 0x0000000000007918 */ /* 0x000fe20000000000 */
[----:B------:R-:W-:Y:S01]  /*0990*/  MOV R0, UR5 ;  /* 0x0000000500007c02 */ /* 0x000fe20008000f00 */
[----:B-1234-:R-:W-:Y:S03]  /*09a0*/  BAR.SYNC.DEFER_BLOCKING 0x0 ;  /* 0x0000000000007b1d */ /* 0x01efe60000010000 */
[----:B------:R-:W-:-:S07]  /*09b0*/  ISETP.EQ.AND P2, PT, R0, 0x1, P1 ;  /* 0x000000010000780c */ /* 0x000fce0000f42270 */
[----:B------:R-:W-:Y:S06]  /*09c0*/  @!P0 BRA `(.L_x_6) ;  /* 0x0000009400a88947 */ /* 0x000fec0003800000 */
[----:B------:R-:W-:-:S06]  /*09d0*/  UISETP.GT.U32.AND UP0, UPT, UR10, 0x3, UPT ;  /* 0x000000030a00788c */ /* 0x000fcc000bf04070 */
[----:B------:R-:W-:-:S13]  /*09e0*/  PLOP3.LUT P0, PT, PT, PT, UP0, 0x80, 0x0 ;  /* 0x000000000000781c */ /* 0x000fda0003f0f008 */
[----:B------:R-:W-:Y:S05]  /*09f0*/  @P0 EXIT ;  /* 0x000000000000094d */ /* 0x000fea0003800000 */
.L_x_7:
[----:B------:R-:W-:-:S08]  /*0a00*/  NOP ;  /* 0x0000000000007918 */ /* 0x000fd00000000000 */
[----:B------:R-:W1:Y:S02]  /*0a10*/  USETMAXREG.TRY_ALLOC.CTAPOOL UP0, 0xf0 ;  /* 0x000000f0000079c8 */ /* 0x000e640008000600 */
[----:B-1----:R-:W-:-:S13]  /*0a20*/  PLOP3.LUT P0, PT, PT, PT, UP0, 0x80, 0x0 ;  /* 0x000000000000781c */ /* 0x002fda0003f0f008 */
[----:B------:R-:W-:Y:S05]  /*0a30*/  @!P0 BRA `(.L_x_7) ;  /* 0xfffffffc00f08947 */ /* 0x000fea000383ffff */
[----:B------:R-:W-:Y:S01]  /*0a40*/  UISETP.NE.AND UP0, UPT, UR37, 0x1, UPT ;  /* 0x000000012500788c */ /* 0x000fe2000bf05270 */
[----:B------:R-:W1:Y:S01]  /*0a50*/  S2UR UR42, SR_CTAID.X ;  /* 0x00000000002a79c3 */ /* 0x000e620000002500 */
[----:B------:R-:W-:Y:S01]  /*0a60*/  UMOV UR5, URZ ;  /* 0x0000003f00057c82 */ /* 0x000fe20008000000 */
[----:B------:R-:W-:-:S03]  /*0a70*/  UMOV UR6, URZ ;  /* 0x0000003f00067c82 */ /* 0x000fc60008000000 */
[----:B------:R-:W-:-:S13]  /*0a80*/  PLOP3.LUT P0, PT, PT, PT, UP0, 0x80, 0x0 ;  /* 0x000000000000781c */ /* 0x000fda0003f0f008 */
[----:B------:R-:W-:Y:S05]  /*0a90*/  @!P0 BRA `(.L_x_8) ;  /* 0x00000000003c8947 */ /* 0x000fea0003800000 */
[----:B------:R-:W-:Y:S01]  /*0aa0*/  UISETP.NE.AND UP0, UPT, UR37, 0x2, UPT ;  /* 0x000000022500788c */ /* 0x000fe2000bf05270 */
[----:B------:R-:W-:-:S05]  /*0ab0*/  UMOV UR6, 0x1 ;  /* 0x0000000100067882 */ /* 0x000fca0000000000 */
[----:B------:R-:W-:-:S13]  /*0ac0*/  PLOP3.LUT P1, PT, PT, PT, UP0, 0x80, 0x0 ;  /* 0x000000000000781c */ /* 0x000fda0003f2f008 */
[----:B------:R-:W-:Y:S05]  /*0ad0*/  @!P1 BRA `(.L_x_8) ;  /* 0x00000000002c9947 */ /* 0x000fea0003800000 */
[----:B------:R-:W-:-:S06]  /*0ae0*/  UISETP.NE.AND UP0, UPT, UR37, 0x3, UPT ;  /* 0x000000032500788c */ /* 0x000fcc000bf05270 */
[----:B------:R-:W-:-:S13]  /*0af0*/  PLOP3.LUT P1, PT, PT, PT, UP0, 0x80, 0x0 ;  /* 0x000000000000781c */ /* 0x000fda0003f2f008 */
[----:B------:R-:W-:Y:S05]  /*0b00*/  @!P1 BRA `(.L_x_9) ;  /* 0x0000000000189947 */ /* 0x000fea0003800000 */
[----:B------:R-:W-:-:S11]  /*0b10*/  UISETP.NE.AND UP0, UPT, UR37, 0x4, UPT ;  /* 0x000000042500788c */ /* 0x000fd6000bf05270 */
[----:B------:R-:W-:Y:S01]  /*0b20*/  @!UP0 UMOV UR5, 0x1 ;  /* 0x0000000100058882 */ /* 0x000fe20000000000 */
[----:B------:R-:W-:Y:S01]  /*0b30*/  @!UP0 UMOV UR6, 0x1 ;  /* 0x0000000100068882 */ /* 0x000fe20000000000 */
[----:B------:R-:W-:Y:S01]  /*0b40*/  @UP0 UMOV UR5, URZ ;  /* 0x0000003f00050c82 */ /* 0x000fe20008000000 */
[----:B------:R-:W-:Y:S01]  /*0b50*/  @UP0 UMOV UR6, URZ ;  /* 0x0000003f00060c82 */ /* 0x000fe20008000000 */
[----:B------:R-:W-:Y:S05]  /*0b60*/  BRA `(.L_x_8) ;  /* 0x0000000000087947 */ /* 0x000fea0003800000 */
.L_x_9:
[----:B------:R-:W-:Y:S01]  /*0b70*/  UMOV UR5, 0x1 ;  /* 0x0000000100057882 */ /* 0x000fe20000000000 */
[----:B------:R-:W-:-:S05]  /*0b80*/  UMOV UR6, URZ ;  /* 0x0000003f00067c82 */ /* 0x000fca0008000000 */
.L_x_8:
[----:B------:R-:W-:Y:S05]  /*0b90*/  @!P0 BRA `(.L_x_10) ;  /* 0x00000000003c8947 */ /* 0x000fea0003800000 */
[----:B------:R-:W-:-:S06]  /*0ba0*/  UISETP.NE.AND UP0, UPT, UR37, 0x2, UPT ;  /* 0x000000022500788c */ /* 0x000fcc000bf05270 */
[----:B------:R-:W-:-:S13]  /*0bb0*/  PLOP3.LUT P0, PT, PT, PT, UP0, 0x80, 0x0 ;  /* 0x000000000000781c */ /* 0x000fda0003f0f008 */
[----:B------:R-:W-:Y:S05]  /*0bc0*/  @!P0 BRA `(.L_x_11) ;  /* 0x0000000000288947 */ /* 0x000fea0003800000 */
[----:B------:R-:W-:-:S06]  /*0bd0*/  UISETP.NE.AND UP0, UPT, UR37, 0x3, UPT ;  /* 0x000000032500788c */ /* 0x000fcc000bf05270 */
[----:B------:R-:W-:-:S13]  /*0be0*/  PLOP3.LUT P0, PT, PT, PT, UP0, 0x80, 0x0 ;  /* 0x000000000000781c */ /* 0x000fda0003f0f008 */
[----:B------:R-:W-:Y:S05]  /*0bf0*/  @!P0 BRA `(.L_x_12) ;  /* 0x0000000000148947 */ /* 0x000fea0003800000 */
[----:B------:R-:W-:-:S06]  /*0c00*/  UISETP.NE.AND UP0, UPT, UR37, 0x4, UPT ;  /* 0x000000042500788c */ /* 0x000fcc000bf05270 */
[----:B------:R-:W-:-:S13]  /*0c10*/  PLOP3.LUT P0, PT, PT, PT, UP0, 0x80, 0x0 ;  /* 0x000000000000781c */ /* 0x000fda0003f0f008 */
[----:B------:R-:W-:Y:S05]  /*0c20*/  @P0 BRA `(.L_x_13) ;  /* 0x00000000001c0947 */ /* 0x000fea0003800000 */
[----:B-1----:R-:W-:Y:S01]  /*0c30*/  ULEA UR42, UR42, 0x3, 0x1 ;  /* 0x000000032a2a7891 */ /* 0x002fe2000f8e083f */
[----:B------:R-:W-:Y:S11]  /*0c40*/  BRA `(.L_x_13) ;  /* 0x0000000000147947 */ /* 0x000ff60003800000 */
.L_x_12:
[----:B-1----:R-:W-:Y:S01]  /*0c50*/  ULEA UR42, UR42, 0x2, 0x1 ;  /* 0x000000022a2a7891 */ /* 0x002fe2000f8e083f */
[----:B------:R-:W-:Y:S11]  /*0c60*/  BRA `(.L_x_13) ;  /* 0x00000000000c7947 */ /* 0x000ff60003800000 */
.L_x_11:
[----:B-1----:R-:W-:Y:S01]  /*0c70*/  ULEA UR42, UR42, 0x1, 0x1 ;  /* 0x000000012a2a7891 */ /* 0x002fe2000f8e083f */
[----:B------:R-:W-:Y:S11]  /*0c80*/  BRA `(.L_x_13) ;  /* 0x0000000000047947 */ /* 0x000ff60003800000 */
.L_x_10:
[----:B-1----:R-:W-:-:S12]  /*0c90*/  USHF.L.U32 UR42, UR42, 0x1, URZ ;  /* 0x000000012a2a7899 */ /* 0x002fd8000800063f */
.L_x_13:
[----:B------:R-:W-:-:S04]  /*0ca0*/  ULOP3.LUT UR7, UR4, 0x1, URZ, 0xfc, !UPT ;  /* 0x0000000104077892 */ /* 0x000fc8000f8efc3f */
[----:B------:R-:W-:-:S06]  /*0cb0*/  UISETP.NE.AND UP0, UPT, UR7, 0x3, UPT ;  /* 0x000000030700788c */ /* 0x000fcc000bf05270 */
[----:B------:R-:W-:-:S13]  /*0cc0*/  PLOP3.LUT P0, PT, PT, PT, UP0, 0x80, 0x0 ;  /* 0x000000000000781c */ /* 0x000fda0003f0f008 */
[----:B------:R-:W-:Y:S05]  /*0cd0*/  @!P0 BRA `(.L_x_14) ;  /* 0x0000000000048947 */ /* 0x000fea0003800000 */
[----:B-1----:R-:W-:Y:S01]  /*0ce0*/  BPT.TRAP 0x1 ;  /* 0x000000040000795c */ /* 0x002fe20000300000 */
.L_x_14:
[----:B------:R-:W2:Y:S01]  /*0cf0*/  S2UR UR7, SR_CgaCtaId ;  /* 0x00000000000779c3 */ /* 0x000ea20000008800 */
[----:B------:R-:W-:Y:S01]  /*0d00*/  UMOV UR36, 0x400 ;  /* 0x0000040000247882 */ /* 0x000fe20000000000 */
[----:B------:R-:W-:-:S04]  /*0d10*/  MOV R0, UR5 ;  /* 0x0000000500007c02 */ /* 0x000fc80008000f00 */
[----:B------:R-:W-:Y:S01]  /*0d20*/  SHF.L.U32 R0, R0, 0x1f, RZ ;  /* 0x0000001f00007819 */ /* 0x000fe200000006ff */
[----:B--2---:R-:W-:-:S04]  /*0d30*/  ULEA UR36, UR7, UR36, 0x18 ;  /* 0x0000002407247291 */ /* 0x004fc8000f8ec03f */
[----:B------:R-:W-:-:S09]  /*0d40*/  ULEA UR7, UR6, UR36, 0x3 ;  /* 0x0000002406077291 */ /* 0x000fd2000f8e183f */
[----:B------:R-:W2:Y:S02]  /*0d50*/  SYNCS.PHASECHK.TRANS64.TRYWAIT P1, [UR7+0x2a050], R0 ;  /* 0x02a05000ff0075a7 */ /* 0x000ea40008020147 */
[----:B--2---:R-:W-:Y:S05]  /*0d60*/  @!P1 BRA `(.L_x_15) ;  /* 0x000000b000549947 */ /* 0x004fea0003800000 */
.L_x_99:
[----:B------:R-:W-:Y:S05]  /*0d70*/  @!P0 BRA `(.L_x_16) ;  /* 0x0000000000048947 */ /* 0x000fea0003800000 */
[----:B-1----:R-:W-:Y:S01]  /*0d80*/  BPT.TRAP 0x1 ;  /* 0x000000040000795c */ /* 0x002fe20000300000 */
.L_x_16:
[----:B------:R-:W-:Y:S01]  /*0d90*/  SHF.L.U32 R5, RZ, 0x1f, RZ ;  /* 0x0000001fff057819 */ /* 0x000fe200000006ff */
[----:B------:R-:W-:Y:S01]  /*0da0*/  UIADD3 UR38, UR36, 0x2a090, URZ ;  /* 0x0002a09024267890 */ /* 0x000fe2000fffe03f */
[----:B------:R-:W-:Y:S02]  /*0db0*/  ISETP.NE.AND P2, PT, RZ, UR10, PT ;  /* 0x0000000aff007c0c */ /* 0x000fe4000bf45270 */
[----:B------:R-:W3:Y:S02]  /*0dc0*/  SYNCS.PHASECHK.TRANS64.TRYWAIT P1, [UR36+0x2a000], R5 ;  /* 0x02a00005ff0075a7 */ /* 0x000ee40008020164 */
[----:B---3--:R-:W-:Y:S09]  /*0dd0*/  @!P1 BRA `(.L_x_17) ;  /* 0x000000b000509947 */ /* 0x008ff20003800000 */
.L_x_100:
[----:B------:R-:W-:Y:S01]  /*0de0*/  ULEA UR10, UR10, UR38, 0x3 ;  /* 0x000000260a0a7291 */ /* 0x000fe2000f8e183f */
[----:B--2---:R-:W-:Y:S01]  /*0df0*/  SEL R0, RZ, 0x1, P2 ;  /* 0x00000001ff007807 */ /* 0x004fe20001000000 */
[----:B------:R-:W-:-:S03]  /*0e00*/  UIADD3 UR7, UR37, -0x1, URZ ;  /* 0xffffffff25077890 */ /* 0x000fc6000fffe03f */
[----:B------:R-:W-:Y:S01]  /*0e10*/  SHF.L.U32 R0, R0, 0x1f, RZ ;  /* 0x0000001f00007819 */ /* 0x000fe200000006ff */
[----:B------:R-:W-:-:S03]  /*0e20*/  USHF.L.U32 UR7, UR7, 0x3, URZ ;  /* 0x0000000307077899 */ /* 0x000fc6000800063f */
[----:B------:R-:W2:Y:S02]  /*0e30*/  SYNCS.PHASECHK.TRANS64.TRYWAIT P1, [UR10], R0 ;  /* 0x00000000ff0075a7 */ /* 0x000ea4000802014a */
[----:B--2---:R-:W-:Y:S07]  /*0e40*/  @!P1 BRA `(.L_x_18) ;  /* 0x000000b0004c9947 */ /* 0x004fee0003800000 */
.L_x_101:
[----:B------:R-:W-:Y:S01]  /*0e50*/  USHF.R.U32.HI UR5, URZ, 0x4, UR36 ;  /* 0x000000043f057899 */ /* 0x000fe20008011624 */
[----:B------:R-:W-:Y:S01]  /*0e60*/  WARPGROUP.ARRIVE ;  /* 0x00000000000079c5 */ /* 0x000fe20000000000 */
[----:B------:R-:W-:Y:S02]  /*0e70*/  UIADD3 UR8, UR36, 0x7000, URZ ;  /* 0x0000700024087890 */ /* 0x000fe4000fffe03f */
[----:B------:R-:W-:Y:S02]  /*0e80*/  ULOP3.LUT UR5, UR5, 0x3fff, URZ, 0xc0, !UPT ;  /* 0x00003fff05057892 */ /* 0x000fe4000f8ec03f */
[----:B------:R-:W-:Y:S02]  /*0e90*/  USHF.R.U32.HI UR8, URZ, 0x4, UR8 ;  /* 0x000000043f087899 */ /* 0x000fe40008011608 */
[----:B------:R-:W-:Y:S02]  /*0ea0*/  ULOP3.LUT UR32, UR5, 0x10000, URZ, 0xfc, !UPT ;  /* 0x0001000005207892 */ /* 0x000fe4000f8efc3f */
[----:B------:R-:W-:-:S02]  /*0eb0*/  ULOP3.LUT UR5, UR8, 0x3fff, URZ, 0xc0, !UPT ;  /* 0x00003fff08057892 */ /* 0x000fc4000f8ec03f */
[----:B------:R-:W-:Y:S02]  /*0ec0*/  UIMAD UR32, UR6, 0x380, UR32 ;  /* 0x00000380062078a4 */ /* 0x000fe4000f8e0220 */
[----:B------:R-:W-:Y:S01]  /*0ed0*/  ULOP3.LUT UR6, UR5, 0x10000, URZ, 0xfc, !UPT ;  /* 0x0001000005067892 */ /* 0x000fe2000f8efc3f */
[----:B------:R-:W-:Y:S01]  /*0ee0*/  UMOV UR9, 0xc0000010 ;  /* 0xc000001000097882 */ /* 0x000fe20000000000 */
[----:B------:R-:W-:Y:S01]  /*0ef0*/  UMOV UR11, 0xc0000010 ;  /* 0xc0000010000b7882 */ /* 0x000fe20000000000 */
[----:B------:R-:W-:Y:S02]  /*0f00*/  UIADD3 UR12, UR32, 0x80, URZ ;  /* 0x00000080200c7890 */ /* 0x000fe4000fffe03f */
[----:B------:R-:W-:Y:S02]  /*0f10*/  UMOV UR8, UR32 ;  /* 0x0000002000087c82 */ /* 0x000fe40008000000 */
[----:B------:R-:W-:Y:S01]  /*0f20*/  UMOV UR10, UR6 ;  /* 0x00000006000a7c82 */ /* 0x000fe20008000000 */
[----:B------:R-:W-:Y:S01]  /*0f30*/  UIADD3 UR14, UR6, 0x100, URZ ;  /* 0x00000100060e7890 */ /* 0x000fe2000fffe03f */
[----:B------:R-:W-:Y:S01]  /*0f40*/  HGMMA.64x128x16.F32 R24, gdesc[UR8], RZ, !UPT, gsb0 ;  /* 0x01e00000081879f0 */ /* 0x000fe2000c0008ff */
[----:B------:R-:W-:Y:S01]  /*0f50*/  UMOV UR13, 0xc0000010 ;  /* 0xc0000010000d7882 */ /* 0x000fe20000000000 */
[----:B------:R-:W-:Y:S01]  /*0f60*/  UMOV UR15, 0xc0000010 ;  /* 0xc0000010000f7882 */ /* 0x000fe20000000000 */
[----:B------:R-:W-:-:S02]  /*0f70*/  UIADD3 UR16, UR32, 0x100, URZ ;  /* 0x0000010020107890 */ /* 0x000fc4000fffe03f */
[----:B------:R-:W-:Y:S01]  /*0f80*/  UIADD3 UR18, UR6, 0x200, URZ ;  /* 0x0000020006127890 */ /* 0x000fe2000fffe03f */
[----:B------:R-:W-:Y:S01]  /*0f90*/  UMOV UR17, 0xc0000010 ;  /* 0xc000001000117882 */ /* 0x000fe20000000000 */
[----:B------:R-:W-:Y:S01]  /*0fa0*/  UMOV UR19, 0xc0000010 ;  /* 0xc000001000137882 */ /* 0x000fe20000000000 */
[----:B------:R-:W-:Y:S02]  /*0fb0*/  UIADD3 UR20, UR32, 0x180, URZ ;  /* 0x0000018020147890 */ /* 0x000fe4000fffe03f */
[----:B------:R-:W-:Y:S01]  /*0fc0*/  UIADD3 UR22, UR6, 0x300, URZ ;  /* 0x0000030006167890 */ /* 0x000fe2000fffe03f */
[----:B------:R-:W-:Y:S01]  /*0fd0*/  UMOV UR21, 0xc0000010 ;  /* 0xc000001000157882 */ /* 0x000fe20000000000 */
[----:B------:R-:W-:Y:S01]  /*0fe0*/  UMOV UR23, 0xc0000010 ;  /* 0xc000001000177882 */ /* 0x000fe20000000000 */
[----:B------:R-:W-:Y:S02]  /*0ff0*/  UIADD3 UR24, UR32, 0x200, URZ ;  /* 0x0000020020187890 */ /* 0x000fe4000fffe03f */
[----:B------:R-:W-:Y:S01]  /*1000*/  UIADD3 UR26, UR6, 0x400, URZ ;  /* 0x00000400061a7890 */ /* 0x000fe2000fffe03f */
        /* <DEDUP_REMOVED lines=10> */
[----:B------:R-:W-:Y:S01]  /*10b0*/  ULDC UR10, c[0x0][0x604] ;  /* 0x00018100000a7ab9 */ /* 0x000fe20000000800 */
[----:B------:R-:W-:Y:S01]  /*10c0*/  ULDC UR11, c[0x0][0x604] ;  /* 0x00018100000b7ab9 */ /* 0x000fe20000000800 */
[----:B------:R-:W-:Y:S01]  /*10d0*/  ULOP3.LUT UR7, UR7, 0x8, URZ, 0xc, !UPT ;  /* 0x0000000807077892 */ /* 0x000fe2000f8e0c3f */
[----:B------:R-:W-:-:S02]  /*10e0*/  WARPGROUP.DEPBAR.LE gsb0, 0x0 ;  /* 0x00008000000079c5 */ /* 0x000fc40000010000 */
[----:B------:R-:W-:-:S06]  /*10f0*/  WARPGROUP.ARRIVE ;  /* 0x00000000000079c5 */ /* 0x000fcc0000000000 */
[----:B------:R-:W-:Y:S03]  /*1100*/  HGMMA.64x128x16.F32 R24, gdesc[UR12], R24, gsb0 ;  /* 0x01e000000c1879f0 */ /* 0x000fe60008000818 */
[----:B------:R-:W-:Y:S02]  /*1110*/  WARPGROUP.DEPBAR.LE gsb0, 0x0 ;  /* 0x00008000000079c5 */ /* 0x000fe40000010000 */
[----:B------:R-:W-:-:S07]  /*1120*/  WARPGROUP.ARRIVE ;  /* 0x00000000000079c5 */ /* 0x000fce0000000000 */
        /* <DEDUP_REMOVED lines=14> */
[----:B--2---:R-:W-:-:S04]  /*1210*/  FMNMX R3, R24, R25, !PT ;  /* 0x0000001918037209 */ /* 0x004fc80007800000 */
[----:B------:R-:W-:-:S04]  /*1220*/  FMNMX R0, R28, R3, !PT ;  /* 0x000000031c007209 */ /* 0x000fc80007800000 */
        /* <DEDUP_REMOVED lines=9> */
[----:B------:R-:W-:Y:S02]  /*12c0*/  FMNMX R0, R48, R3, !PT ;  /* 0x0000000330007209 */ /* 0x000fe40007800000 */
[----:B------:R-:W-:Y:S02]  /*12d0*/  FMNMX R3, R26, R27, !PT ;  /* 0x0000001b1a037209 */ /* 0x000fe40007800000 */
[----:B------:R-:W-:Y:S02]  /*12e0*/  FMNMX R7, R49, R0, !PT ;  /* 0x0000000031077209 */ /* 0x000fe40007800000 */
[----:B------:R-:W-:Y:S02]  /*12f0*/  FMNMX R0, R30, R3, !PT ;  /* 0x000000031e007209 */ /* 0x000fe40007800000 */
[----:B------:R-:W-:Y:S02]  /*1300*/  FMNMX R2, R52, R7, !PT ;  /* 0x0000000734027209 */ /* 0x000fe40007800000 */
[----:B------:R-:W-:-:S02]  /*1310*/  FMNMX R3, R31, R0, !PT ;  /* 0x000000001f037209 */ /* 0x000fc40007800000 */
        /* <DEDUP_REMOVED lines=33> */
[----:B------:R-:W-:-:S03]  /*1530*/  FMNMX R0, R66, R3, !PT ;  /* 0x0000000342007209 */ /* 0x000fc60007800000 */
[----:B------:R-:W2:Y:S01]  /*1540*/  SHFL.BFLY PT, R7, R2, 0x1, 0x1f ;  /* 0x0c201f0002077f89 */ /* 0x000ea200000e0000 */
[----:B------:R-:W-:-:S04]  /*1550*/  FMNMX R3, R67, R0, !PT ;  /* 0x0000000043037209 */ /* 0x000fc80007800000 */
[----:B------:R-:W-:-:S04]  /*1560*/  FMNMX R0, R70, R3, !PT ;  /* 0x0000000346007209 */ /* 0x000fc80007800000 */
[----:B------:R-:W-:-:S04]  /*1570*/  FMNMX R3, R71, R0, !PT ;  /* 0x0000000047037209 */ /* 0x000fc80007800000 */
[----:B------:R-:W-:-:S04]  /*1580*/  FMNMX R0, R74, R3, !PT ;  /* 0x000000034a007209 */ /* 0x000fc80007800000 */
[----:B------:R-:W-:-:S04]  /*1590*/  FMNMX R3, R75, R0, !PT ;  /* 0x000000004b037209 */ /* 0x000fc80007800000 */
[----:B------:R-:W-:Y:S02]  /*15a0*/  FMNMX R0, R78, R3, !PT ;  /* 0x000000034e007209 */ /* 0x000fe40007800000 */
[----:B--2---:R-:W-:Y:S02]  /*15b0*/  FMNMX R7, R2, R7, !PT ;  /* 0x0000000702077209 */ /* 0x004fe40007800000 */
[----:B------:R-:W-:-:S03]  /*15c0*/  FMNMX R3, R79, R0, !PT ;  /* 0x000000004f037209 */ /* 0x000fc60007800000 */
[----:B------:R-:W2:Y:S01]  /*15d0*/  SHFL.BFLY PT, R4, R7, 0x2, 0x1f ;  /* 0x0c401f0007047f89 */ /* 0x000ea200000e0000 */
[----:B------:R-:W-:-:S04]  /*15e0*/  FMNMX R0, R82, R3, !PT ;  /* 0x0000000352007209 */ /* 0x000fc80007800000 */
[----:B------:R-:W-:-:S04]  /*15f0*/  FMNMX R3, R83, R0, !PT ;  /* 0x0000000053037209 */ /* 0x000fc80007800000 */
[----:B------:R-:W-:-:S04]  /*1600*/  FMNMX R0, R86, R3, !PT ;  /* 0x0000000356007209 */ /* 0x000fc80007800000 */
[----:B------:R-:W-:-:S05]  /*1610*/  FMNMX R0, R87, R0, !PT ;  /* 0x0000000057007209 */ /* 0x000fca0007800000 */
[----:B------:R-:W3:Y:S01]  /*1620*/  SHFL.BFLY PT, R9, R0, 0x1, 0x1f ;  /* 0x0c201f0000097f89 */ /* 0x000ee200000e0000 */
[----:B--2---:R-:W-:-:S04]  /*1630*/  FMNMX R3, R7, R4, !PT ;  /* 0x0000000407037209 */ /* 0x004fc80007800000 */
[----:B------:R-:W-:-:S04]  /*1640*/  FSETP.NEU.AND P1, PT, R3, -INF , PT ;  /* 0xff8000000300780b */ /* 0x000fc80003f2d000 */
[----:B------:R-:W-:-:S05]  /*1650*/  FSEL R2, R3, RZ, P1 ;  /* 0x000000ff03027208 */ /* 0x000fca0000800000 */
[----:B------:R-:W-:Y:S01]  /*1660*/  FMUL R2, R2, UR10 ;  /* 0x0000000a02027c20 */ /* 0x000fe20008400000 */
[----:B------:R-:W-:-:S03]  /*1670*/  ULDC UR10, c[0x0][0x604] ;  /* 0x00018100000a7ab9 */ /* 0x000fc60000000800 */
[--C-:B------:R-:W-:Y:S01]  /*1680*/  FFMA R24, R24, UR10, -R2.reuse ;  /* 0x0000000a18187c23 */ /* 0x100fe20008000802 */
[----:B---3--:R-:W-:Y:S01]  /*1690*/  FMNMX R9, R0, R9, !PT ;  /* 0x0000000900097209 */ /* 0x008fe20007800000 */
[----:B------:R-:W-:Y:S02]  /*16a0*/  ULDC UR10, c[0x0][0x604] ;  /* 0x00018100000a7ab9 */ /* 0x000fe40000000800 */
[--C-:B------:R-:W-:Y:S01]  /*16b0*/  FFMA R7, R25, UR10, -R2.reuse ;  /* 0x0000000a19077c23 */ /* 0x100fe20008000802 */
[----:B------:R-:W-:Y:S01]  /*16c0*/  ULDC UR10, c[0x0][0x604] ;  /* 0x00018100000a7ab9 */ /* 0x000fe20000000800 */
[----:B------:R-:W2:Y:S01]  /*16d0*/  SHFL.BFLY PT, R4, R9, 0x2, 0x1f ;  /* 0x0c401f0009047f89 */ /* 0x000ea200000e0000 */
[--C-:B------:R-:W-:Y:S01]  /*16e0*/  FFMA R6, R28, UR10, -R2.reuse ;  /* 0x0000000a1c067c23 */ /* 0x100fe20008000802 */
[----:B------:R-:W-:Y:S01]  /*16f0*/  ULDC UR10, c[0x0][0x604] ;  /* 0x00018100000a7ab9 */ /* 0x000fe20000000800 */
[----:B------:R-:W-:Y:S01]  /*1700*/  FSETP.GEU.AND P1, PT, R24, -126, PT ;  /* 0xc2fc00001800780b */ /* 0x000fe20003f2e000 */
[--C-:B------:R-:W-:Y:S01]  /*1710*/  FFMA R29, R29, UR10, -R2.reuse ;  /* 0x0000000a1d1d7c23 */ /* 0x100fe20008000802 */
[----:B------:R-:W-:Y:S01]  /*1720*/  ULDC UR10, c[0x0][0x604] ;  /* 0x00018100000a7ab9 */ /* 0x000fe20000000800 */
[----:B------:R-:W-:Y:S01]  /*1730*/  FSETP.GEU.AND P4, PT, R7, -126, PT ;  /* 0xc2fc00000700780b */ /* 0x000fe20003f8e000 */
[--C-:B------:R-:W-:Y:S01]  /*1740*/  FFMA R28, R32, UR10, -R2.reuse ;  /* 0x0000000a201c7c23 */ /* 0x100fe20008000802 */
[----:B------:R-:W-:Y:S01]  /*1750*/  ULDC UR10, c[0x0][0x604] ;  /* 0x00018100000a7ab9 */ /* 0x000fe20000000800 */
[----:B------:R-:W-:Y:S01]  /*1760*/  FSETP.GEU.AND P2, PT, R29, -126, PT ;  /* 0xc2fc00001d00780b */ /* 0x000fe20003f4e000 */
[--C-:B------:R-:W-:Y:S01]  /*1770*/  FFMA R11, R33, UR10, -R2.reuse ;  /* 0x0000000a210b7c23 */ /* 0x100fe20008000802 */
[----:B------:R-:W-:Y:S01]  /*1780*/  FSETP.GEU.AND P3, PT, R6, -126, PT ;  /* 0xc2fc00000600780b */ /* 0x000fe20003f6e000 */
[----:B------:R-:W-:Y:S01]  /*1790*/  ULDC UR10, c[0x0][0x604] ;  /* 0x00018100000a7ab9 */ /* 0x000fe20000000800 */
[----:B------:R-:W-:Y:S01]  /*17a0*/  FSETP.GEU.AND P6, PT, R28, -126, PT ;  /* 0xc2fc00001c00780b */ /* 0x000fe20003fce000 */
[--C-:B------:R-:W-:Y:S01]  /*17b0*/  FFMA R8, R36, UR10, -R2.reuse ;  /* 0x0000000a24087c23 */ /* 0x100fe20008000802 */
[----:B------:R-:W-:Y:S01]  /*17c0*/  ULDC UR10, c[0x0][0x604] ;  /* 0x00018100000a7ab9 */ /* 0x000fe20000000800 */
[----:B------:R-:W-:Y:S01]  /*17d0*/  @!P1 FMUL R24, R24, 0.5 ;  /* 0x3f00000018189820 */ /* 0x000fe20000400000 */
[--C-:B------:R-:W-:Y:S01]  /*17e0*/  FFMA R13, R37, UR10, -R2.reuse ;  /* 0x0000000a250d7c23 */ /* 0x100fe20008000802 */
[----:B------:R-:W-:Y:S01]  /*17f0*/  ULDC UR10, c[0x0][0x604] ;  /* 0x00018100000a7ab9 */ /* 0x000fe20000000800 */
[----:B------:R-:W-:Y:S01]  /*1800*/  @!P4 FMUL R7, R7, 0.5 ;  /* 0x3f0000000707c820 */ /* 0x000fe20000400000 */
[--C-:B------:R-:W-:Y:S01]  /*1810*/  FFMA R32, R40, UR10, -R2.reuse ;  /* 0x0000000a28207c23 */ /* 0x100fe20008000802 */
[----:B------:R-:W-:Y:S01]  /*1820*/  ULDC UR10, c[0x0][0x604] ;  /* 0x00018100000a7ab9 */ /* 0x000fe20000000800 */
[----:B------:R-:W-:Y:S01]  /*1830*/  @!P2 FMUL R29, R29, 0.5 ;  /* 0x3f0000001d1da820 */ /* 0x000fe20000400000 */
[----:B------:R-:W3:Y:S01]  /*1840*/  MUFU.EX2 R24, R24 ;  /* 0x0000001800187308 */ /* 0x000ee20000000800 */
[----:B--2---:R-:W-:Y:S01]  /*1850*/  FMNMX R4, R9, R4, !PT ;  /* 0x0000000409047209 */ /* 0x004fe20007800000 */
[----:B------:R-:W-:Y:S01]  /*1860*/  @!P3 FMUL R6, R6, 0.5 ;  /* 0x3f0000000606b820 */ /* 0x000fe20000400000 */
[----:B------:R-:W-:Y:S01]  /*1870*/  @!P6 FMUL R28, R28, 0.5 ;  /* 0x3f0000001c1ce820 */ /* 0x000fe20000400000 */
[----:B------:R-:W-:Y:S01]  /*1880*/  FFMA R15, R41, UR10, -R2 ;  /* 0x0000000a290f7c23 */ /* 0x000fe20008000802 */
[----:B------:R-:W-:Y:S01]  /*1890*/  FSETP.NEU.AND P5, PT, R4, -INF , PT ;  /* 0xff8000000400780b */ /* 0x000fe20003fad000 */
[----:B------:R-:W-:-:S02]  /*18a0*/  ULDC UR10, c[0x0][0x604] ;  /* 0x00018100000a7ab9 */ /* 0x000fc40000000800 */
[----:B------:R-:W2:Y:S01]  /*18b0*/  MUFU.EX2 R9, R29 ;  /* 0x0000001d00097308 */ /* 0x000ea20000000800 */
[----:B------:R-:W-:Y:S01]  /*18c0*/  FSEL R0, R4, RZ, P5 ;  /* 0x000000ff04007208 */ /* 0x000fe20002800000 */
[--C-:B------:R-:W-:Y:S01]  /*18d0*/  FFMA R10, R44, UR10, -R2.reuse ;  /* 0x0000000a2c0a7c23 */ /* 0x100fe20008000802 */
[----:B------:R-:W-:Y:S01]  /*18e0*/  FSETP.GEU.AND P5, PT, R11, -126, PT ;  /* 0xc2fc00000b00780b */ /* 0x000fe20003fae000 */
[----:B------:R-:W-:Y:S02]  /*18f0*/  ULDC UR10, c[0x0][0x604] ;  /* 0x00018100000a7ab9 */ /* 0x000fe40000000800 */
[--C-:B------:R-:W-:Y:S01]  /*1900*/  FFMA R17, R45, UR10, -R2.reuse ;  /* 0x0000000a2d117c23 */ /* 0x100fe20008000802 */
[----:B------:R-:W-:Y:S01]  /*1910*/  ULDC UR10, c[0x0][0x604] ;  /* 0x00018100000a7ab9 */ /* 0x000fe20000000800 */
[----:B------:R-:W4:Y:S01]  /*1920*/  MUFU.EX2 R7, R7 ;  /* 0x0000000700077308 */ /* 0x000f220000000800 */
[----:B---3--:R-:W-:Y:S01]  /*1930*/  @!P1 FMUL R24, R24, R24 ;  /* 0x0000001818189220 */ /* 0x008fe20000400000 */
[----:B------:R-:W-:Y:S01]  /*1940*/  FSETP.GEU.AND P1, PT, R8, -126, PT ;  /* 0xc2fc00000800780b */ /* 0x000fe20003f2e000 */
[----:B------:R-:W-:Y:S01]  /*1950*/  FFMA R36, R48, UR10, -R2 ;  /* 0x0000000a30247c23 */ /* 0x000fe20008000802 */
[----:B------:R-:W-:-:S02]  /*1960*/  ULDC UR10, c[0x0][0x604] ;  /* 0x00018100000a7ab9 */ /* 0x000fc40000000800 */
[--C-:B------:R-:W-:Y:S01]  /*1970*/  FFMA R49, R49, UR10, -R2.reuse ;  /* 0x0000000a31317c23 */ /* 0x100fe20008000802 */
[----:B------:R-:W-:Y:S01]  /*1980*/  ULDC UR10, c[0x0][0x604] ;  /* 0x00018100000a7ab9 */ /* 0x000fe20000000800 */
[----:B------:R-:W-:Y:S01]  /*1990*/  @!P5 FMUL R11, R11, 0.5 ;  /* 0x3f0000000b0bd820 */ /* 0x000fe20000400000 */
[----:B------:R-:W3:Y:S01]  /*19a0*/  MUFU.EX2 R6, R6 ;  /* 0x0000000600067308 */ /* 0x000ee20000000800 */
[----:B--2---:R-:W-:Y:S01]  /*19b0*/  @!P2 FMUL R9, R9, R9 ;  /* 0x000000090909a220 */ /* 0x004fe20000400000 */
[----:B------:R-:W-:Y:S01]  /*19c0*/  FSETP.GEU.AND P2, PT, R15, -126, PT ;  /* 0xc2fc00000f00780b */ /* 0x000fe20003f4e000 */
[--C-:B------:R-:W-:Y:S01]  /*19d0*/  FFMA R52, R52, UR10, -R2.reuse ;  /* 0x0000000a34347c23 */ /* 0x100fe20008000802 */
[----:B------:R-:W-:Y:S02]  /*19e0*/  ULDC UR10, c[0x0][0x604] ;  /* 0x00018100000a7ab9 */ /* 0x000fe40000000800 */
[----:B------:R-:W-:Y:S01]  /*19f0*/  @!P1 FMUL R8, R8, 0.5 ;  /* 0x3f00000008089820 */ /* 0x000fe20000400000 */
[----:B------:R-:W-:Y:S01]  /*1a00*/  FFMA R53, R53, UR10, -R2 ;  /* 0x0000000a35357c23 */ /* 0x000fe20008000802 */
[----:B------:R-:W2:Y:S01]  /*1a10*/  MUFU.EX2 R28, R28 ;  /* 0x0000001c001c7308 */ /* 0x000ea20000000800 */
[----:B----4-:R-:W-:Y:S01]  /*1a20*/  @!P4 FMUL R7, R7, R7 ;  /* 0x000000070707c220 */ /* 0x010fe20000400000 */
[----:B------:R-:W-:Y:S01]  /*1a30*/  FSETP.GEU.AND P4, PT, R13, -126, PT ;  /* 0xc2fc00000d00780b */ /* 0x000fe20003f8e000 */
[----:B------:R-:W-:-:S02]  /*1a40*/  ULDC UR10, c[0x0][0x604] ;  /* 0x00018100000a7ab9 */ /* 0x000fc40000000800 */
[--C-:B------:R-:W-:Y:S01]  /*1a50*/  FFMA R56, R56, UR10, -R2.reuse ;  /* 0x0000000a38387c23 */ /* 0x100fe20008000802 */
[----:B------:R-:W-:Y:S01]  /*1a60*/  ULDC UR10, c[0x0][0x604] ;  /* 0x00018100000a7ab9 */ /* 0x000fe20000000800 */
[----:B------:R-:W-:Y:S01]  /*1a70*/  @!P2 FMUL R15, R15, 0.5 ;  /* 0x3f0000000f0fa820 */ /* 0x000fe20000400000 */
[----:B------:R-:W4:Y:S01]  /*1a80*/  MUFU.EX2 R11, R11 ;  /* 0x0000000b000b7308 */ /* 0x000f220000000800 */
[----:B---3--:R-:W-:Y:S01]  /*1a90*/  @!P3 FMUL R6, R6, R6 ;  /* 0x000000060606b220 */ /* 0x008fe20000400000 */
[----:B------:R-:W-:Y:S01]  /*1aa0*/  FSETP.GEU.AND P3, PT, R32, -126, PT ;  /* 0xc2fc00002000780b */ /* 0x000fe20003f6e000 */
[--C-:B------:R-:W-:Y:S01]  /*1ab0*/  FFMA R57, R57, UR10, -R2.reuse ;  /* 0x0000000a39397c23 */ /* 0x100fe20008000802 */
[----:B------:R-:W-:Y:S02]  /*1ac0*/  ULDC UR10, c[0x0][0x604] ;  /* 0x00018100000a7ab9 */ /* 0x000fe40000000800 */
[----:B------:R-:W-:Y:S01]  /*1ad0*/  FFMA R60, R60, UR10, -R2 ;  /* 0x0000000a3c3c7c23 */ /* 0x000fe20008000802 */
[----:B------:R-:W-:Y:S01]  /*1ae0*/  @!P4 FMUL R13, R13, 0.5 ;  /* 0x3f0000000d0dc820 */ /* 0x000fe20000400000 */
[----:B------:R-:W3:Y:S01]  /*1af0*/  MUFU.EX2 R15, R15 ;  /* 0x0000000f000f7308 */ /* 0x000ee20000000800 */
[----:B--2---:R-:W-:Y:S01]  /*1b00*/  @!P6 FMUL R28, R28, R28 ;  /* 0x0000001c1c1ce220 */ /* 0x004fe20000400000 */
[----:B------:R-:W-:Y:S01]  /*1b10*/  FSETP.GEU.AND P6, PT, R10, -126, PT ;  /* 0xc2fc00000a00780b */ /* 0x000fe20003fce000 */
[----:B------:R-:W-:-:S02]  /*1b20*/  ULDC UR10, c[0x0][0x604] ;  /* 0x00018100000a7ab9 */ /* 0x000fc40000000800 */
[--C-:B------:R-:W-:Y:S01]  /*1b30*/  FFMA R61, R61, UR10, -R2.reuse ;  /* 0x0000000a3d3d7c23 */ /* 0x100fe20008000802 */
[----:B------:R-:W-:Y:S01]  /*1b40*/  ULDC UR10, c[0x0][0x604] ;  /* 0x00018100000a7ab9 */ /* 0x000fe20000000800 */
[----:B------:R-:W-:Y:S01]  /*1b50*/  @!P3 FMUL R32, R32, 0.5 ;  /* 0x3f0000002020b820 */ /* 0x000fe20000400000 */
[----:B------:R-:W2:Y:S01]  /*1b60*/  MUFU.EX2 R8, R8 ;  /* 0x0000000800087308 */ /* 0x000ea20000000800 */
[----:B----4-:R-:W-:Y:S01]  /*1b70*/  @!P5 FMUL R11, R11, R11 ;  /* 0x0000000b0b0bd220 */ /* 0x010fe20000400000 */
[----:B------:R-:W-:Y:S01]  /*1b80*/  FSETP.GEU.AND P5, PT, R17, -126, PT ;  /* 0xc2fc00001100780b */ /* 0x000fe20003fae000 */
[--C-:B------:R-:W-:Y:S01]  /*1b90*/  FFMA R64, R64, UR10, -R2.reuse ;  /* 0x0000000a40407c23 */ /* 0x100fe20008000802 */
[----:B------:R-:W-:Y:S02]  /*1ba0*/  ULDC UR10, c[0x0][0x604] ;  /* 0x00018100000a7ab9 */ /* 0x000fe40000000800 */
[----:B------:R-:W-:Y:S01]  /*1bb0*/  FFMA R65, R65, UR10, -R2 ;  /* 0x0000000a41417c23 */ /* 0x000fe20008000802 */
[----:B------:R-:W-:Y:S01]  /*1bc0*/  @!P6 FMUL R10, R10, 0.5 ;  /* 0x3f0000000a0ae820 */ /* 0x000fe20000400000 */
[----:B------:R-:W4:Y:S01]  /*1bd0*/  MUFU.EX2 R13, R13 ;  /* 0x0000000d000d7308 */ /* 0x000f220000000800 */
[----:B---3--:R-:W-:Y:S01]  /*1be0*/  @!P2 FMUL R15, R15, R15 ;  /* 0x0000000f0f0fa220 */ /* 0x008fe20000400000 */
[----:B------:R-:W-:Y:S01]  /*1bf0*/  FSETP.GEU.AND P2, PT, R53, -126, PT ;  /* 0xc2fc00003500780b */ /* 0x000fe20003f4e000 */
        /* <DEDUP_REMOVED lines=9> */
[----:B------:R-:W-:Y:S01]  /*1c90*/  FFMA R72, R72, UR10, -R2 ;  /* 0x0000000a48487c23 */ /* 0x000fe20008000802 */
[----:B------:R-:W-:Y:S01]  /*1ca0*/  @!P2 FMUL R53, R53, 0.5 ;  /* 0x3f0000003535a820 */ /* 0x000fe20000400000 */
        /* <DEDUP_REMOVED lines=32> */
[----:B------:R-:W-:Y:S01]  /*1eb0*/  FFMA R2, R85, UR10, -R2 ;  /* 0x0000000a55027c23 */ /* 0x000fe20008000802 */
[----:B------:R-:W-:Y:S01]  /*1ec0*/  ULDC UR10, c[0x0][0x604] ;  /* 0x00018100000a7ab9 */ /* 0x000fe20000000800 */
[----:B------:R-:W-:Y:S01]  /*1ed0*/  @!P5 FMUL R57, R57, 0.5 ;  /* 0x3f0000003939d820 */ /* 0x000fe20000400000 */
[----:B------:R-:W3:Y:S01]  /*1ee0*/  MUFU.EX2 R19, R56 ;  /* 0x0000003800137308 */ /* 0x000ee20000000800 */
[----:B--2---:R-:W-:Y:S01]  /*1ef0*/  @!P1 FMUL R36, R36, R36 ;  /* 0x0000002424249220 */ /* 0x004fe20000400000 */
[----:B------:R-:W-:Y:S01]  /*1f00*/  FSETP.GEU.AND P1, PT, R60, -126, PT ;  /* 0xc2fc00003c00780b */ /* 0x000fe20003f2e000 */
[----:B------:R-:W-:Y:S01]  /*1f10*/  FMUL R0, R0, UR10 ;  /* 0x0000000a00007c20 */ /* 0x000fe20008400000 */
[----:B------:R-:W-:-:S03]  /*1f20*/  ULDC UR10, c[0x0][0x604] ;  /* 0x00018100000a7ab9 */ /* 0x000fc60000000800 */
        /* <DEDUP_REMOVED lines=25> */
[----:B------:R-:W-:-:S04]  /*20c0*/  ULDC UR10, c[0x0][0x604] ;  /* 0x00018100000a7ab9 */ /* 0x000fc80000000800 */
[----:B------:R-:W-:Y:S01]  /*20d0*/  @!P5 FMUL R69, R69, 0.5 ;  /* 0x3f0000004545d820 */ /* 0x000fe20000400000 */
[----:B------:R-:W4:Y:S01]  /*20e0*/  MUFU.EX2 R12, R61 ;  /* 0x0000003d000c7308 */ /* 0x000f220000000800 */
[----:B---3--:R-:W-:Y:S01]  /*20f0*/  @!P2 FMUL R44, R44, R44 ;  /* 0x0000002c2c2ca220 */ /* 0x008fe20000400000 */
[----:B------:R-:W-:-:S05]  /*2100*/  FSETP.GEU.AND P2, PT, R77, -126, PT ;  /* 0xc2fc00004d00780b */ /* 0x000fca0003f4e000 */
[----:B------:R-:W-:Y:S01]  /*2110*/  @!P3 FMUL R64, R64, 0.5 ;  /* 0x3f0000004040b820 */ /* 0x000fe20000400000 */
[----:B------:R-:W3:Y:S01]  /*2120*/  MUFU.EX2 R25, R68 ;  /* 0x0000004400197308 */ /* 0x000ee20000000800 */
[----:B--2---:R-:W-:Y:S01]  /*2130*/  @!P1 FMUL R21, R21, R21 ;  /* 0x0000001515159220 */ /* 0x004fe20000400000 */
[----:B------:R-:W-:-:S05]  /*2140*/  FSETP.GEU.AND P1, PT, R72, -126, PT ;  /* 0xc2fc00004800780b */ /* 0x000fca0003f2e000 */
[----:B------:R-:W-:Y:S01]  /*2150*/  @!P2 FMUL R77, R77, 0.5 ;  /* 0x3f0000004d4da820 */ /* 0x000fe20000400000 */
[----:B------:R-:W2:Y:S01]  /*2160*/  MUFU.EX2 R14, R69 ;  /* 0x00000045000e7308 */ /* 0x000ea20000000800 */
[----:B----4-:R-:W-:Y:S01]  /*2170*/  @!P4 FMUL R12, R12, R12 ;  /* 0x0000000c0c0cc220 */ /* 0x010fe20000400000 */
[----:B------:R-:W-:-:S05]  /*2180*/  FSETP.GEU.AND P4, PT, R73, -126, PT ;  /* 0xc2fc00004900780b */ /* 0x000fca0003f8e000 */
        /* <DEDUP_REMOVED lines=31> */
[----:B------:R-:W-:-:S03]  /*2380*/  FSETP.GEU.AND P5, PT, R45, -126, PT ;  /* 0xc2fc00002d00780b */ /* 0x000fc60003fae000 */
[----:B------:R-:W-:Y:S02]  /*2390*/  FADD R61, R49, R18 ;  /* 0x00000012313d7221 */ /* 0x000fe40000000000 */
[----:B------:R-:W-:Y:S01]  /*23a0*/  @!P6 FMUL R30, R30, 0.5 ;  /* 0x3f0000001e1ee820 */ /* 0x000fe20000400000 */
[----:B------:R2:W5:Y:S01]  /*23b0*/  MUFU.EX2 R20, R2 ;  /* 0x0000000200147308 */ /* 0x0005620000000800 */
[----:B----4-:R-:W-:Y:S01]  /*23c0*/  @!P3 FMUL R33, R33, R33 ;  /* 0x000000212121b220 */ /* 0x010fe20000400000 */
[----:B------:R-:W-:-:S05]  /*23d0*/  FSETP.GEU.AND P3, PT, R26, -126, PT ;  /* 0xc2fc00001a00780b */ /* 0x000fca0003f6e000 */
[----:B------:R-:W-:Y:S01]  /*23e0*/  @!P5 FMUL R45, R45, 0.5 ;  /* 0x3f0000002d2dd820 */ /* 0x000fe20000400000 */
[----:B------:R-:W4:Y:S01]  /*23f0*/  MUFU.EX2 R27, R27 ;  /* 0x0000001b001b7308 */ /* 0x000f220000000800 */
[--C-:B--2---:R-:W-:Y:S01]  /*2400*/  FFMA R2, R35, UR10, -R0.reuse ;  /* 0x0000000a23027c23 */ /* 0x104fe20008000800 */
[----:B------:R-:W-:Y:S01]  /*2410*/  ULDC UR10, c[0x0][0x604] ;  /* 0x00018100000a7ab9 */ /* 0x000fe20000000800 */
[----:B---3--:R-:W-:Y:S01]  /*2420*/  @!P1 FMUL R41, R41, R41 ;  /* 0x0000002929299220 */ /* 0x008fe20000400000 */
[----:B------:R-:W-:Y:S01]  /*2430*/  FFMA R38, R38, UR10, -R0 ;  /* 0x0000000a26267c23 */ /* 0x000fe20008000800 */
[----:B------:R-:W-:Y:S01]  /*2440*/  ULDC UR10, c[0x0][0x604] ;  /* 0x00018100000a7ab9 */ /* 0x000fe20000000800 */
[----:B------:R-:W-:Y:S01]  /*2450*/  FSETP.GEU.AND P1, PT, R34, -126, PT ;  /* 0xc2fc00002200780b */ /* 0x000fe20003f2e000 */
[----:B------:R-:W-:Y:S01]  /*2460*/  @!P3 FMUL R26, R26, 0.5 ;  /* 0x3f0000001a1ab820 */ /* 0x000fe20000400000 */
[----:B------:R-:W2:Y:S01]  /*2470*/  MUFU.EX2 R31, R30 ;  /* 0x0000001e001f7308 */ /* 0x000ea20000000800 */
[----:B-----5:R-:W-:Y:S01]  /*2480*/  @!P4 FMUL R20, R20, R20 ;  /* 0x000000141414c220 */ /* 0x020fe20000400000 */
[----:B------:R-:W-:-:S06]  /*2490*/  FSETP.GEU.AND P4, PT, R2, -126, PT ;  /* 0xc2fc00000200780b */ /* 0x000fcc0003f8e000 */
[----:B------:R-:W3:Y:S01]  /*24a0*/  MUFU.EX2 R56, R45 ;  /* 0x0000002d00387308 */ /* 0x000ee20000000800 */
[----:B----4-:R-:W-:Y:S02]  /*24b0*/  @!P2 FMUL R27, R27, R27 ;  /* 0x0000001b1b1ba220 */ /* 0x010fe40000400000 */
[----:B------:R-:W-:-:S04]  /*24c0*/  @!P1 FMUL R34, R34, 0.5 ;  /* 0x3f00000022229820 */ /* 0x000fc80000400000 */
[----:B------:R-:W-:Y:S01]  /*24d0*/  @!P4 FMUL R2, R2, 0.5 ;  /* 0x3f0000000202c820 */ /* 0x000fe20000400000 */
[----:B------:R4:W5:Y:S01]  /*24e0*/  MUFU.EX2 R22, R26 ;  /* 0x0000001a00167308 */ /* 0x0009620000000800 */
[----:B--2---:R-:W-:-:S07]  /*24f0*/  @!P6 FMUL R31, R31, R31 ;  /* 0x0000001f1f1fe220 */ /* 0x004fce0000400000 */
[----:B------:R-:W2:Y:S01]  /*2500*/  MUFU.EX2 R35, R34 ;  /* 0x0000002200237308 */ /* 0x000ea20000000800 */
[--C-:B----4-:R-:W-:Y:S01]  /*2510*/  FFMA R26, R39, UR10, -R0.reuse ;  /* 0x0000000a271a7c23 */ /* 0x110fe20008000800 */
[----:B------:R-:W-:Y:S01]  /*2520*/  ULDC UR10, c[0x0][0x604] ;  /* 0x00018100000a7ab9 */ /* 0x000fe20000000800 */
[----:B---3--:R-:W-:Y:S01]  /*2530*/  @!P5 FMUL R56, R56, R56 ;  /* 0x000000383838d220 */ /* 0x008fe20000400000 */
[--C-:B------:R-:W-:Y:S01]  /*2540*/  FFMA R42, R42, UR10, -R0.reuse ;  /* 0x0000000a2a2a7c23 */ /* 0x100fe20008000800 */
[----:B------:R-:W-:Y:S01]  /*2550*/  ULDC UR10, c[0x0][0x604] ;  /* 0x00018100000a7ab9 */ /* 0x000fe20000000800 */
[----:B------:R-:W-:Y:S01]  /*2560*/  FSETP.GEU.AND P2, PT, R26, -126, PT ;  /* 0xc2fc00001a00780b */ /* 0x000fe20003f4e000 */
[--C-:B------:R-:W-:Y:S01]  /*2570*/  FFMA R30, R43, UR10, -R0.reuse ;  /* 0x0000000a2b1e7c23 */ /* 0x100fe20008000800 */
[----:B------:R-:W-:Y:S01]  /*2580*/  ULDC UR10, c[0x0][0x604] ;  /* 0x00018100000a7ab9 */ /* 0x000fe20000000800 */
[----:B------:R-:W-:Y:S01]  /*2590*/  FSETP.GEU.AND P6, PT, R42, -126, PT ;  /* 0xc2fc00002a00780b */ /* 0x000fe20003fce000 */
[----:B-----5:R-:W-:Y:S01]  /*25a0*/  @!P3 FMUL R22, R22, R22 ;  /* 0x000000161616b220 */ /* 0x020fe20000400000 */
[----:B------:R-:W-:Y:S01]  /*25b0*/  FSETP.GEU.AND P3, PT, R38, -126, PT ;  /* 0xc2fc00002600780b */ /* 0x000fe20003f6e000 */
[----:B------:R3:W4:Y:S01]  /*25c0*/  MUFU.EX2 R60, R2 ;  /* 0x00000002003c7308 */ /* 0x0007220000000800 */
[----:B------:R-:W-:Y:S01]  /*25d0*/  FSETP.GEU.AND P5, PT, R30, -126, PT ;  /* 0xc2fc00001e00780b */ /* 0x000fe20003fae000 */
[----:B------:R-:W-:Y:S01]  /*25e0*/  FFMA R46, R46, UR10, -R0 ;  /* 0x0000000a2e2e7c23 */ /* 0x000fe20008000800 */
[----:B------:R-:W-:-:S02]  /*25f0*/  ULDC UR10, c[0x0][0x604] ;  /* 0x00018100000a7ab9 */ /* 0x000fc40000000800 */
[--C-:B------:R-:W-:Y:S01]  /*2600*/  FFMA R47, R47, UR10, -R0.reuse ;  /* 0x0000000a2f2f7c23 */ /* 0x100fe20008000800 */
[----:B------:R-:W-:Y:S01]  /*2610*/  ULDC UR10, c[0x0][0x604] ;  /* 0x00018100000a7ab9 */ /* 0x000fe20000000800 */
[----:B------:R-:W-:Y:S01]  /*2620*/  @!P2 FMUL R26, R26, 0.5 ;  /* 0x3f0000001a1aa820 */ /* 0x000fe20000400000 */
[--C-:B------:R-:W-:Y:S01]  /*2630*/  FFMA R50, R50, UR10, -R0.reuse ;  /* 0x0000000a32327c23 */ /* 0x100fe20008000800 */
[----:B------:R-:W-:Y:S01]  /*2640*/  ULDC UR10, c[0x0][0x604] ;  /* 0x00018100000a7ab9 */ /* 0x000fe20000000800 */
[----:B------:R-:W-:Y:S01]  /*2650*/  @!P6 FMUL R42, R42, 0.5 ;  /* 0x3f0000002a2ae820 */ /* 0x000fe20000400000 */
[----:B------:R5:W1:Y:S01]  /*2660*/  MUFU.EX2 R64, R26 ;  /* 0x0000001a00407308 */ /* 0x000a620000000800 */
[----:B------:R-:W-:Y:S01]  /*2670*/  @!P3 FMUL R38, R38, 0.5 ;  /* 0x3f0000002626b820 */ /* 0x000fe20000400000 */
[--C-:B---3--:R-:W-:Y:S01]  /*2680*/  FFMA R2, R51, UR10, -R0.reuse ;  /* 0x0000000a33027c23 */ /* 0x108fe20008000800 */
[----:B------:R-:W-:Y:S01]  /*2690*/  @!P5 FMUL R30, R30, 0.5 ;  /* 0x3f0000001e1ed820 */ /* 0x000fe20000400000 */
[----:B------:R-:W-:Y:S01]  /*26a0*/  ULDC UR10, c[0x0][0x604] ;  /* 0x00018100000a7ab9 */ /* 0x000fe20000000800 */
[----:B--2---:R-:W-:Y:S01]  /*26b0*/  @!P1 FMUL R35, R35, R35 ;  /* 0x0000002323239220 */ /* 0x004fe20000400000 */
[--C-:B------:R-:W-:Y:S01]  /*26c0*/  FFMA R54, R54, UR10, -R0.reuse ;  /* 0x0000000a36367c23 */ /* 0x100fe20008000800 */
[----:B------:R-:W-:Y:S01]  /*26d0*/  ULDC UR10, c[0x0][0x604] ;  /* 0x00018100000a7ab9 */ /* 0x000fe20000000800 */
[----:B------:R-:W2:Y:S01]  /*26e0*/  MUFU.EX2 R43, R42 ;  /* 0x0000002a002b7308 */ /* 0x000ea20000000800 */
[--C-:B------:R-:W-:Y:S01]  /*26f0*/  FFMA R55, R55, UR10, -R0.reuse ;  /* 0x0000000a37377c23 */ /* 0x100fe20008000800 */
[----:B----4-:R-:W-:Y:S01]  /*2700*/  @!P4 FMUL R60, R60, R60 ;  /* 0x0000003c3c3cc220 */ /* 0x010fe20000400000 */
[----:B------:R-:W-:Y:S01]  /*2710*/  FSETP.GEU.AND P1, PT, R46, -126, PT ;  /* 0xc2fc00002e00780b */ /* 0x000fe20003f2e000 */
[----:B------:R-:W-:Y:S01]  /*2720*/  ULDC UR10, c[0x0][0x604] ;  /* 0x00018100000a7ab9 */ /* 0x000fe20000000800 */
[----:B------:R-:W-:Y:S01]  /*2730*/  FSETP.GEU.AND P4, PT, R47, -126, PT ;  /* 0xc2fc00002f00780b */ /* 0x000fe20003f8e000 */
[--C-:B-----5:R-:W-:Y:S01]  /*2740*/  FFMA R26, R58, UR10, -R0.reuse ;  /* 0x0000000a3a1a7c23 */ /* 0x120fe20008000800 */
[----:B------:R-:W-:Y:S01]  /*2750*/  ULDC UR10, c[0x0][0x604] ;  /* 0x00018100000a7ab9 */ /* 0x000fe20000000800 */
[----:B------:R-:W3:Y:S01]  /*2760*/  MUFU.EX2 R68, R30 ;  /* 0x0000001e00447308 */ /* 0x000ee20000000800 */
[----:B-1----:R-:W-:Y:S01]  /*2770*/  @!P2 FMUL R64, R64, R64 ;  /* 0x000000404040a220 */ /* 0x002fe20000400000 */
[----:B------:R-:W-:Y:S01]  /*2780*/  FSETP.GEU.AND P2, PT, R2, -126, PT ;  /* 0xc2fc00000200780b */ /* 0x000fe20003f4e000 */
[----:B------:R-:W-:Y:S01]  /*2790*/  FFMA R59, R59, UR10, -R0 ;  /* 0x0000000a3b3b7c23 */ /* 0x000fe20008000800 */
[----:B------:R-:W-:-:S04]  /*27a0*/  ULDC UR10, c[0x0][0x604] ;  /* 0x00018100000a7ab9 */ /* 0x000fc80000000800 */
[----:B------:R-:W1:Y:S01]  /*27b0*/  MUFU.EX2 R39, R38 ;  /* 0x0000002600277308 */ /* 0x000e620000000800 */
[----:B--2---:R-:W-:Y:S01]  /*27c0*/  @!P6 FMUL R43, R43, R43 ;  /* 0x0000002b2b2be220 */ /* 0x004fe20000400000 */
[----:B------:R-:W-:Y:S01]  /*27d0*/  FSETP.GEU.AND P6, PT, R54, -126, PT ;  /* 0xc2fc00003600780b */ /* 0x000fe20003fce000 */
[----:B------:R-:W-:Y:S01]  /*27e0*/  @!P1 FMUL R46, R46, 0.5 ;  /* 0x3f0000002e2e9820 */ /* 0x000fe20000400000 */
[----:B------:R-:W-:-:S03]  /*27f0*/  @!P4 FMUL R47, R47, 0.5 ;  /* 0x3f0000002f2fc820 */ /* 0x000fc60000400000 */
[----:B------:R-:W-:Y:S01]  /*2800*/  @!P2 FMUL R2, R2, 0.5 ;  /* 0x3f0000000202a820 */ /* 0x000fe20000400000 */
[----:B------:R-:W2:Y:S01]  /*2810*/  MUFU.EX2 R45, R46 ;  /* 0x0000002e002d7308 */ /* 0x000ea20000000800 */
[----:B---3--:R-:W-:Y:S01]  /*2820*/  @!P5 FMUL R68, R68, R68 ;  /* 0x000000444444d220 */ /* 0x008fe20000400000 */
[----:B------:R-:W-:-:S05]  /*2830*/  FSETP.GEU.AND P5, PT, R55, -126, PT ;  /* 0xc2fc00003700780b */ /* 0x000fca0003fae000 */
[----:B------:R-:W-:Y:S01]  /*2840*/  @!P6 FMUL R54, R54, 0.5 ;  /* 0x3f0000003636e820 */ /* 0x000fe20000400000 */
[----:B------:R3:W4:Y:S01]  /*2850*/  MUFU.EX2 R76, R2 ;  /* 0x00000002004c7308 */ /* 0x0007220000000800 */
[----:B-1----:R-:W-:Y:S01]  /*2860*/  @!P3 FMUL R39, R39, R39 ;  /* 0x000000272727b220 */ /* 0x002fe20000400000 */
[----:B------:R-:W-:-:S05]  /*2870*/  FSETP.GEU.AND P3, PT, R50, -126, PT ;  /* 0xc2fc00003200780b */ /* 0x000fca0003f6e000 */
[----:B------:R-:W-:Y:S01]  /*2880*/  @!P5 FMUL R55, R55, 0.5 ;  /* 0x3f0000003737d820 */ /* 0x000fe20000400000 */
[----:B------:R-:W1:Y:S01]  /*2890*/  MUFU.EX2 R72, R47 ;  /* 0x0000002f00487308 */ /* 0x000e620000000800 */
[--C-:B---3--:R-:W-:Y:S01]  /*28a0*/  FFMA R2, R62, UR10, -R0.reuse ;  /* 0x0000000a3e027c23 */ /* 0x108fe20008000800 */
[----:B------:R-:W-:Y:S01]  /*28b0*/  ULDC UR10, c[0x0][0x604] ;  /* 0x00018100000a7ab9 */ /* 0x000fe20000000800 */
[----:B--2---:R-:W-:Y:S01]  /*28c0*/  @!P1 FMUL R45, R45, R45 ;  /* 0x0000002d2d2d9220 */ /* 0x004fe20000400000 */
[--C-:B------:R-:W-:Y:S01]  /*28d0*/  FFMA R63, R63, UR10, -R0.reuse ;  /* 0x0000000a3f3f7c23 */ /* 0x100fe20008000800 */
[----:B------:R-:W-:Y:S01]  /*28e0*/  ULDC UR10, c[0x0][0x604] ;  /* 0x00018100000a7ab9 */ /* 0x000fe20000000800 */
[----:B------:R-:W-:Y:S01]  /*28f0*/  FSETP.GEU.AND P1, PT, R26, -126, PT ;  /* 0xc2fc00001a00780b */ /* 0x000fe20003f2e000 */
[----:B------:R-:W-:Y:S01]  /*2900*/  @!P3 FMUL R50, R50, 0.5 ;  /* 0x3f0000003232b820 */ /* 0x000fe20000400000 */
[----:B------:R-:W2:Y:S01]  /*2910*/  MUFU.EX2 R47, R54 ;  /* 0x00000036002f7308 */ /* 0x000ea20000000800 */
[--C-:B------:R-:W-:Y:S01]  /*2920*/  FFMA R30, R66, UR10, -R0.reuse ;  /* 0x0000000a421e7c23 */ /* 0x100fe20008000800 */
[----:B------:R-:W-:Y:S01]  /*2930*/  ULDC UR10, c[0x0][0x604] ;  /* 0x00018100000a7ab9 */ /* 0x000fe20000000800 */
[----:B----4-:R-:W-:Y:S01]  /*2940*/  @!P2 FMUL R76, R76, R76 ;  /* 0x0000004c4c4ca220 */ /* 0x010fe20000400000 */
[----:B------:R-:W-:Y:S01]  /*2950*/  FFMA R67, R67, UR10, -R0 ;  /* 0x0000000a43437c23 */ /* 0x000fe20008000800 */
[----:B------:R-:W-:Y:S01]  /*2960*/  FSETP.GEU.AND P2, PT, R63, -126, PT ;  /* 0xc2fc00003f00780b */ /* 0x000fe20003f4e000 */
[----:B------:R-:W-:-:S02]  /*2970*/  ULDC UR10, c[0x0][0x604] ;  /* 0x00018100000a7ab9 */ /* 0x000fc40000000800 */
[----:B------:R3:W4:Y:S01]  /*2980*/  MUFU.EX2 R58, R55 ;  /* 0x00000037003a7308 */ /* 0x0007220000000800 */
[----:B-1----:R-:W-:Y:S01]  /*2990*/  @!P4 FMUL R72, R72, R72 ;  /* 0x000000484848c220 */ /* 0x002fe20000400000 */
[----:B------:R-:W-:Y:S01]  /*29a0*/  FSETP.GEU.AND P4, PT, R59, -126, PT ;  /* 0xc2fc00003b00780b */ /* 0x000fe20003f8e000 */
[----:B------:R-:W-:-:S05]  /*29b0*/  @!P1 FMUL R26, R26, 0.5 ;  /* 0x3f0000001a1a9820 */ /* 0x000fca0000400000 */
[----:B------:R-:W1:Y:S01]  /*29c0*/  MUFU.EX2 R51, R50 ;  /* 0x0000003200337308 */ /* 0x000e620000000800 */
[----:B--2---:R-:W-:Y:S01]  /*29d0*/  @!P6 FMUL R47, R47, R47 ;  /* 0x0000002f2f2fe220 */ /* 0x004fe20000400000 */
[----:B------:R-:W-:Y:S01]  /*29e0*/  FSETP.GEU.AND P6, PT, R30, -126, PT ;  /* 0xc2fc00001e00780b */ /* 0x000fe20003fce000 */
[----:B------:R-:W-:Y:S01]  /*29f0*/  @!P2 FMUL R63, R63, 0.5 ;  /* 0x3f0000003f3fa820 */ /* 0x000fe20000400000 */
[----:B---3--:R-:W-:Y:S01]  /*2a00*/  FADD R55, R32, R29 ;  /* 0x0000001d20377221 */ /* 0x008fe20000000000 */
[----:B------:R-:W-:Y:S02]  /*2a10*/  F2FP.F16.F32.PACK_AB R32, R15, R32 ;  /* 0x000000200f20723e */ /* 0x000fe400000000ff */
[----:B------:R-:W-:Y:S01]  /*2a20*/  @!P4 FMUL R59, R59, 0.5 ;  /* 0x3f0000003b3bc820 */ /* 0x000fe20000400000 */
[----:B------:R2:W3:Y:S01]  /*2a30*/  MUFU.EX2 R57, R26 ;  /* 0x0000001a00397308 */ /* 0x0004e20000000800 */
[----:B----4-:R-:W-:Y:S01]  /*2a40*/  @!P5 FMUL R58, R58, R58 ;  /* 0x0000003a3a3ad220 */ /* 0x010fe20000400000 */
[----:B------:R-:W-:-:S05]  /*2a50*/  FSETP.GEU.AND P5, PT, R67, -126, PT ;  /* 0xc2fc00004300780b */ /* 0x000fca0003fae000 */
[----:B------:R-:W-:Y:S01]  /*2a60*/  @!P6 FMUL R30, R30, 0.5 ;  /* 0x3f0000001e1ee820 */ /* 0x000fe20000400000 */
[----:B------:R-:W4:Y:S01]  /*2a70*/  MUFU.EX2 R63, R63 ;  /* 0x0000003f003f7308 */ /* 0x000f220000000800 */
[----:B-1----:R-:W-:Y:S01]  /*2a80*/  @!P3 FMUL R51, R51, R51 ;  /* 0x000000333333b220 */ /* 0x002fe20000400000 */
[----:B------:R-:W-:Y:S01]  /*2a90*/  FSETP.GEU.AND P3, PT, R2, -126, PT ;  /* 0xc2fc00000200780b */ /* 0x000fe20003f6e000 */
[----:B--2---:R-:W-:Y:S01]  /*2aa0*/  FFMA R26, R70, UR10, -R0 ;  /* 0x0000000a461a7c23 */ /* 0x004fe20008000800 */
[----:B------:R-:W-:-:S03]  /*2ab0*/  ULDC UR10, c[0x0][0x604] ;  /* 0x00018100000a7ab9 */ /* 0x000fc60000000800 */
[----:B------:R-:W-:Y:S01]  /*2ac0*/  @!P5 FMUL R67, R67, 0.5 ;  /* 0x3f0000004343d820 */ /* 0x000fe20000400000 */
[----:B------:R1:W2:Y:S01]  /*2ad0*/  MUFU.EX2 R70, R30 ;  /* 0x0000001e00467308 */ /* 0x0002a20000000800 */
[----:B---3--:R-:W-:Y:S01]  /*2ae0*/  @!P1 FMUL R57, R57, R57 ;  /* 0x0000003939399220 */ /* 0x008fe20000400000 */
[----:B------:R-:W-:-:S05]  /*2af0*/  FSETP.GEU.AND P1, PT, R26, -126, PT ;  /* 0xc2fc00001a00780b */ /* 0x000fca0003f2e000 */
[----:B------:R-:W-:Y:S01]  /*2b00*/  @!P3 FMUL R2, R2, 0.5 ;  /* 0x3f0000000202b820 */ /* 0x000fe20000400000 */
[----:B------:R3:W5:Y:S01]  /*2b10*/  MUFU.EX2 R62, R59 ;  /* 0x0000003b003e7308 */ /* 0x0007620000000800 */
[----:B----4-:R-:W-:Y:S01]  /*2b20*/  @!P2 FMUL R63, R63, R63 ;  /* 0x0000003f3f3fa220 */ /* 0x010fe20000400000 */
[----:B-1----:R-:W-:Y:S01]  /*2b30*/  FADD R30, R11, R44 ;  /* 0x0000002c0b1e7221 */ /* 0x002fe20000000000 */
[----:B------:R-:W-:-:S03]  /*2b40*/  F2FP.F16.F32.PACK_AB R44, R44, R23 ;  /* 0x000000172c2c723e */ /* 0x000fc600000000ff */
[----:B------:R-:W-:Y:S01]  /*2b50*/  FADD R69, R30, R61 ;  /* 0x0000003d1e457221 */ /* 0x000fe20000000000 */
[----:B------:R-:W-:Y:S01]  /*2b60*/  @!P1 FMUL R26, R26, 0.5 ;  /* 0x3f0000001a1a9820 */ /* 0x000fe20000400000 */
[----:B------:R1:W4:Y:S01]  /*2b70*/  MUFU.EX2 R66, R2 ;  /* 0x0000000200427308 */ /* 0x0003220000000800 */
[----:B--2---:R-:W-:Y:S01]  /*2b80*/  @!P6 FMUL R70, R70, R70 ;  /* 0x000000464646e220 */ /* 0x004fe20000400000 */
[----:B---3--:R-:W-:Y:S01]  /*2b90*/  FADD R59, R36, R37 ;  /* 0x00000025243b7221 */ /* 0x008fe20000000000 */
[----:B------:R-:W-:Y:S01]  /*2ba0*/  FADD R30, R13, R14 ;  /* 0x0000000e0d1e7221 */ /* 0x000fe20000000000 */
[----:B------:R-:W-:Y:S01]  /*2bb0*/  FADD R61, R53, R20 ;  /* 0x00000014353d7221 */ /* 0x000fe20000000000 */
[----:B------:R-:W-:Y:S01]  /*2bc0*/  FADD R46, R35, R70 ;  /* 0x00000046232e7221 */ /* 0x000fe20000000000 */
[----:B------:R-:W-:Y:S02]  /*2bd0*/  F2FP.F16.F32.PACK_AB R36, R49, R36 ;  /* 0x000000243124723e */ /* 0x000fe400000000ff */
[----:B------:R-:W2:Y:S01]  /*2be0*/  MUFU.EX2 R67, R67 ;  /* 0x0000004300437308 */ /* 0x000ea20000000800 */
[--C-:B-1----:R-:W-:Y:S01]  /*2bf0*/  FFMA R2, R74, UR10, -R0.reuse ;  /* 0x0000000a4a027c23 */ /* 0x102fe20008000800 */
[----:B------:R-:W-:Y:S01]  /*2c00*/  ULDC UR10, c[0x0][0x604] ;  /* 0x00018100000a7ab9 */ /* 0x000fe20000000800 */
[----:B-----5:R-:W-:Y:S01]  /*2c10*/  @!P4 FMUL R62, R62, R62 ;  /* 0x0000003e3e3ec220 */ /* 0x020fe20000400000 */
[--C-:B------:R-:W-:Y:S01]  /*2c20*/  FFMA R71, R71, UR10, -R0.reuse ;  /* 0x0000000a47477c23 */ /* 0x100fe20008000800 */
[----:B------:R-:W-:Y:S01]  /*2c30*/  ULDC UR10, c[0x0][0x604] ;  /* 0x00018100000a7ab9 */ /* 0x000fe20000000800 */
[----:B------:R-:W-:Y:S01]  /*2c40*/  FSETP.GEU.AND P4, PT, R2, -126, PT ;  /* 0xc2fc00000200780b */ /* 0x000fe20003f8e000 */
[--C-:B------:R-:W-:Y:S01]  /*2c50*/  FFMA R75, R75, UR10, -R0.reuse ;  /* 0x0000000a4b4b7c23 */ /* 0x100fe20008000800 */
[----:B------:R-:W-:Y:S01]  /*2c60*/  ULDC UR10, c[0x0][0x604] ;  /* 0x00018100000a7ab9 */ /* 0x000fe20000000800 */
[----:B----4-:R-:W-:Y:S01]  /*2c70*/  @!P3 FMUL R66, R66, R66 ;  /* 0x000000424242b220 */ /* 0x010fe20000400000 */
[--C-:B------:R-:W-:Y:S01]  /*2c80*/  FFMA R82, R82, UR10, -R0.reuse ;  /* 0x0000000a52527c23 */ /* 0x100fe20008000800 */
[----:B------:R-:W-:Y:S01]  /*2c90*/  ULDC UR10, c[0x0][0x604] ;  /* 0x00018100000a7ab9 */ /* 0x000fe20000000800 */
[----:B------:R-:W-:Y:S01]  /*2ca0*/  FSETP.GEU.AND P2, PT, R75, -126, PT ;  /* 0xc2fc00004b00780b */ /* 0x000fe20003f4e000 */
[--C-:B------:R-:W-:Y:S01]  /*2cb0*/  FFMA R83, R83, UR10, -R0.reuse ;  /* 0x0000000a53537c23 */ /* 0x100fe20008000800 */
[----:B------:R-:W-:Y:S01]  /*2cc0*/  ULDC UR10, c[0x0][0x604] ;  /* 0x00018100000a7ab9 */ /* 0x000fe20000000800 */
[----:B------:R-:W-:Y:S01]  /*2cd0*/  FSETP.GEU.AND P6, PT, R82, -126, PT ;  /* 0xc2fc00005200780b */ /* 0x000fe20003fce000 */
[--C-:B------:R-:W-:Y:S01]  /*2ce0*/  FFMA R78, R78, UR10, -R0.reuse ;  /* 0x0000000a4e4e7c23 */ /* 0x100fe20008000800 */
[----:B--2---:R-:W-:Y:S01]  /*2cf0*/  @!P5 FMUL R67, R67, R67 ;  /* 0x000000434343d220 */ /* 0x004fe20000400000 */
[----:B------:R-:W-:Y:S01]  /*2d00*/  FSETP.GEU.AND P5, PT, R83, -126, PT ;  /* 0xc2fc00005300780b */ /* 0x000fe20003fae000 */
[----:B------:R-:W-:Y:S01]  /*2d10*/  @!P4 FMUL R2, R2, 0.5 ;  /* 0x3f0000000202c820 */ /* 0x000fe20000400000 */
[----:B------:R-:W-:Y:S01]  /*2d20*/  ULDC UR10, c[0x0][0x604] ;  /* 0x00018100000a7ab9 */ /* 0x000fe20000000800 */
[----:B------:R-:W-:Y:S01]  /*2d30*/  FSETP.GEU.AND P3, PT, R71, -126, PT ;  /* 0xc2fc00004700780b */ /* 0x000fe20003f6e000 */
[--C-:B------:R-:W-:Y:S01]  /*2d40*/  FFMA R79, R79, UR10, -R0.reuse ;  /* 0x0000000a4f4f7c23 */ /* 0x100fe20008000800 */
[----:B------:R1:W2:Y:S01]  /*2d50*/  MUFU.EX2 R80, R2 ;  /* 0x0000000200507308 */ /* 0x0002a20000000800 */
[----:B------:R-:W-:Y:S01]  /*2d60*/  ULDC UR10, c[0x0][0x604] ;  /* 0x00018100000a7ab9 */ /* 0x000fe20000000800 */
[----:B------:R-:W-:Y:S01]  /*2d70*/  @!P2 FMUL R75, R75, 0.5 ;  /* 0x3f0000004b4ba820 */ /* 0x000fe20000400000 */
[--C-:B------:R-:W-:Y:S01]  /*2d80*/  FFMA R86, R86, UR10, -R0.reuse ;  /* 0x0000000a56567c23 */ /* 0x100fe20008000800 */
[----:B------:R-:W-:Y:S01]  /*2d90*/  FFMA R0, R87, UR11, -R0 ;  /* 0x0000000b57007c23 */ /* 0x000fe20008000800 */
[----:B------:R-:W-:Y:S01]  /*2da0*/  @!P6 FMUL R82, R82, 0.5 ;  /* 0x3f0000005252e820 */ /* 0x000fe20000400000 */
[----:B------:R-:W-:Y:S01]  /*2db0*/  FADD R61, R30, R61 ;  /* 0x0000003d1e3d7221 */ /* 0x000fe20000000000 */
[----:B------:R-:W-:Y:S01]  /*2dc0*/  FADD R30, R27, R62 ;  /* 0x0000003e1b1e7221 */ /* 0x000fe20000000000 */
[----:B------:R-:W-:Y:S01]  /*2dd0*/  @!P5 FMUL R83, R83, 0.5 ;  /* 0x3f0000005353d820 */ /* 0x000fe20000400000 */
[----:B------:R-:W3:Y:S01]  /*2de0*/  MUFU.EX2 R75, R75 ;  /* 0x0000004b004b7308 */ /* 0x000ee20000000800 */
[----:B-1----:R-:W-:Y:S01]  /*2df0*/  FADD R2, R24, R19 ;  /* 0x0000001318027221 */ /* 0x002fe20000000000 */
[----:B------:R-:W-:Y:S01]  /*2e00*/  @!P3 FMUL R71, R71, 0.5 ;  /* 0x3f0000004747b820 */ /* 0x000fe20000400000 */
[----:B------:R-:W-:Y:S01]  /*2e10*/  FADD R50, R60, R67 ;  /* 0x000000433c327221 */ /* 0x000fe20000000000 */
[C---:B------:R-:W-:Y:S01]  /*2e20*/  F2FP.F16.F32.PACK_AB R24, R7.reuse, R24 ;  /* 0x000000180718723e */ /* 0x040fe200000000ff */
[----:B------:R-:W-:Y:S01]  /*2e30*/  FADD R34, R2, R55 ;  /* 0x0000003702227221 */ /* 0x000fe20000000000 */
[----:B------:R-:W-:Y:S01]  /*2e40*/  FADD R2, R7, R40 ;  /* 0x0000002807027221 */ /* 0x000fe20000000000 */
[----:B------:R-:W-:Y:S01]  /*2e50*/  FADD R55, R15, R48 ;  /* 0x000000300f377221 */ /* 0x000fe20000000000 */
[----:B------:R-:W1:Y:S01]  /*2e60*/  MUFU.EX2 R82, R82 ;  /* 0x0000005200527308 */ /* 0x000e620000000800 */
[----:B--2---:R-:W-:Y:S01]  /*2e70*/  @!P4 FMUL R80, R80, R80 ;  /* 0x000000505050c220 */ /* 0x004fe20000400000 */
[----:B------:R-:W-:Y:S01]  /*2e80*/  FSETP.GEU.AND P4, PT, R78, -126, PT ;  /* 0xc2fc00004e00780b */ /* 0x000fe20003f8e000 */
[----:B------:R-:W-:Y:S01]  /*2e90*/  FADD R38, R2, R55 ;  /* 0x0000003702267221 */ /* 0x000fe20000000000 */
[----:B------:R-:W-:Y:S01]  /*2ea0*/  FADD R55, R17, R16 ;  /* 0x0000001011377221 */ /* 0x000fe20000000000 */
[----:B------:R-:W-:Y:S01]  /*2eb0*/  FADD R2, R9, R12 ;  /* 0x0000000c09027221 */ /* 0x000fe20000000000 */
[----:B------:R-:W-:Y:S01]  /*2ec0*/  FADD R73, R43, R80 ;  /* 0x000000502b497221 */ /* 0x000fe20000000000 */
[----:B------:R-:W-:Y:S01]  /*2ed0*/  FADD R38, R38, R69 ;  /* 0x0000004526267221 */ /* 0x000fe20000000000 */
[----:B------:R-:W2:Y:S01]  /*2ee0*/  MUFU.EX2 R83, R83 ;  /* 0x0000005300537308 */ /* 0x000ea20000000800 */
[----:B---3--:R-:W-:Y:S01]  /*2ef0*/  @!P2 FMUL R75, R75, R75 ;  /* 0x0000004b4b4ba220 */ /* 0x008fe20000400000 */
[----:B------:R-:W-:Y:S01]  /*2f00*/  FSETP.GEU.AND P2, PT, R79, -126, PT ;  /* 0xc2fc00004f00780b */ /* 0x000fe20003f4e000 */
[----:B------:R-:W-:Y:S01]  /*2f10*/  FADD R2, R2, R55 ;  /* 0x0000003702027221 */ /* 0x000fe20000000000 */
[----:B------:R-:W-:Y:S01]  /*2f20*/  F2FP.F16.F32.PACK_AB R48, R48, R29 ;  /* 0x0000001d3030723e */ /* 0x000fe200000000ff */
[----:B------:R-:W-:Y:S01]  /*2f30*/  FADD R77, R68, R75 ;  /* 0x0000004b444d7221 */ /* 0x000fe20000000000 */
[----:B------:R-:W-:Y:S01]  /*2f40*/  F2FP.F16.F32.PACK_AB R29, R60, R35 ;  /* 0x000000233c1d723e */ /* 0x000fe200000000ff */
[----:B------:R-:W-:Y:S01]  /*2f50*/  @!P4 FMUL R78, R78, 0.5 ;  /* 0x3f0000004e4ec820 */ /* 0x000fe20000400000 */
[----:B------:R3:W4:Y:S01]  /*2f60*/  MUFU.EX2 R74, R26 ;  /* 0x0000001a004a7308 */ /* 0x0007220000000800 */
[----:B-1----:R-:W-:Y:S01]  /*2f70*/  @!P6 FMUL R82, R82, R82 ;  /* 0x000000525252e220 */ /* 0x002fe20000400000 */
[----:B------:R-:W-:Y:S01]  /*2f80*/  FSETP.GEU.AND P6, PT, R86, -126, PT ;  /* 0xc2fc00005600780b */ /* 0x000fe20003fce000 */
[----:B------:R-:W-:Y:S01]  /*2f90*/  FADD R84, R30, R77 ;  /* 0x0000004d1e547221 */ /* 0x000fe20000000000 */
[----:B------:R-:W-:Y:S01]  /*2fa0*/  FADD R61, R2, R61 ;  /* 0x0000003d023d7221 */ /* 0x000fe20000000000 */
[----:B------:R-:W-:Y:S01]  /*2fb0*/  FADD R81, R51, R82 ;  /* 0x0000005233517221 */ /* 0x000fe20000000000 */
[----:B------:R-:W-:Y:S01]  /*2fc0*/  F2FP.F16.F32.PACK_AB R35, R72, R45 ;  /* 0x0000002d4823723e */ /* 0x000fe200000000ff */
[----:B------:R-:W-:Y:S01]  /*2fd0*/  @!P2 FMUL R79, R79, 0.5 ;  /* 0x3f0000004f4fa820 */ /* 0x000fe20000400000 */
[----:B------:R-:W1:Y:S01]  /*2fe0*/  MUFU.EX2 R71, R71 ;  /* 0x0000004700477308 */ /* 0x000e620000000800 */
[----:B--2---:R-:W-:Y:S01]  /*2ff0*/  @!P5 FMUL R83, R83, R83 ;  /* 0x000000535353d220 */ /* 0x004fe20000400000 */
[----:B------:R-:W-:Y:S01]  /*3000*/  FSETP.GEU.AND P5, PT, R0, -126, PT ;  /* 0xc2fc00000000780b */ /* 0x000fe20003fae000 */
[----:B---3--:R-:W-:Y:S01]  /*3010*/  FADD R26, R28, R23 ;  /* 0x000000171c1a7221 */ /* 0x008fe20000000000 */
[----:B------:R-:W-:Y:S01]  /*3020*/  FADD R87, R46, R81 ;  /* 0x000000512e577221 */ /* 0x000fe20000000000 */
[----:B------:R-:W-:Y:S01]  /*3030*/  FADD R85, R76, R83 ;  /* 0x000000534c557221 */ /* 0x000fe20000000000 */
[----:B------:R-:W-:Y:S01]  /*3040*/  FADD R61, R38, R61 ;  /* 0x0000003d263d7221 */ /* 0x000fe20000000000 */
[----:B------:R-:W-:Y:S01]  /*3050*/  @!P6 FMUL R86, R86, 0.5 ;  /* 0x3f0000005656e820 */ /* 0x000fe20000400000 */
[----:B------:R-:W2:Y:S01]  /*3060*/  MUFU.EX2 R78, R78 ;  /* 0x0000004e004e7308 */ /* 0x000ea20000000800 */
[----:B------:R-:W-:Y:S01]  /*3070*/  FADD R65, R26, R59 ;  /* 0x0000003b1a417221 */ /* 0x000fe20000000000 */
[----:B------:R-:W-:Y:S01]  /*3080*/  FADD R26, R6, R21 ;  /* 0x00000015061a7221 */ /* 0x000fe20000000000 */
[----:B------:R-:W-:Y:S01]  /*3090*/  FADD R59, R10, R33 ;  /* 0x000000210a3b7221 */ /* 0x000fe20000000000 */
[----:B----4-:R-:W-:Y:S01]  /*30a0*/  @!P1 FMUL R74, R74, R74 ;  /* 0x0000004a4a4a9220 */ /* 0x010fe20000400000 */
[----:B------:R-:W-:Y:S01]  /*30b0*/  FADD R89, R50, R85 ;  /* 0x0000005532597221 */ /* 0x000fe20000000000 */
[----:B------:R-:W-:Y:S01]  /*30c0*/  FADD R34, R34, R65 ;  /* 0x0000004122227221 */ /* 0x000fe20000000000 */
[----:B------:R-:W-:Y:S01]  /*30d0*/  @!P5 FMUL R0, R0, 0.5 ;  /* 0x3f0000000000d820 */ /* 0x000fe20000400000 */
[----:B------:R-:W3:Y:S01]  /*30e0*/  MUFU.EX2 R79, R79 ;  /* 0x0000004f004f7308 */ /* 0x000ee20000000800 */
[----:B------:R-:W-:Y:S01]  /*30f0*/  FADD R42, R26, R59 ;  /* 0x0000003b1a2a7221 */ /* 0x000fe20000000000 */
[----:B------:R-:W-:Y:S01]  /*3100*/  FADD R26, R8, R25 ;  /* 0x00000019081a7221 */ /* 0x000fe20000000000 */
[----:B------:R-:W-:Y:S01]  /*3110*/  FADD R59, R52, R41 ;  /* 0x00000029343b7221 */ /* 0x000fe20000000000 */
[----:B-1----:R-:W-:Y:S01]  /*3120*/  @!P3 FMUL R71, R71, R71 ;  /* 0x000000474747b220 */ /* 0x002fe20000400000 */
[----:B------:R-:W-:Y:S01]  /*3130*/  FADD R30, R39, R74 ;  /* 0x0000004a271e7221 */ /* 0x000fe20000000000 */
[----:B------:R-:W-:Y:S01]  /*3140*/  FADD R84, R84, R89 ;  /* 0x0000005954547221 */ /* 0x000fe20000000000 */
[----:B------:R-:W-:Y:S01]  /*3150*/  FADD R59, R26, R59 ;  /* 0x0000003b1a3b7221 */ /* 0x000fe20000000000 */
[----:B------:R-:W1:Y:S01]  /*3160*/  MUFU.EX2 R86, R86 ;  /* 0x0000005600567308 */ /* 0x000e620000000800 */
[----:B------:R-:W-:Y:S01]  /*3170*/  FADD R26, R22, R57 ;  /* 0x00000039161a7221 */ /* 0x000fe20000000000 */
[----:B--2---:R-:W-:Y:S01]  /*3180*/  @!P4 FMUL R78, R78, R78 ;  /* 0x0000004e4e4ec220 */ /* 0x004fe20000400000 */
[----:B------:R-:W-:Y:S01]  /*3190*/  FADD R46, R64, R71 ;  /* 0x00000047402e7221 */ /* 0x000fe20000000000 */
[----:B------:R-:W-:Y:S01]  /*31a0*/  FADD R59, R42, R59 ;  /* 0x0000003b2a3b7221 */ /* 0x000fe20000000000 */
[----:B------:R-:W-:Y:S01]  /*31b0*/  FADD R54, R26, R73 ;  /* 0x000000491a367221 */ /* 0x000fe20000000000 */
[----:B------:R-:W-:Y:S01]  /*31c0*/  FADD R73, R45, R78 ;  /* 0x0000004e2d497221 */ /* 0x000fe20000000000 */
[----:B------:R-:W-:Y:S01]  /*31d0*/  FADD R26, R56, R63 ;  /* 0x0000003f381a7221 */ /* 0x000fe20000000000 */
[----:B------:R2:W4:Y:S01]  /*31e0*/  MUFU.EX2 R55, R0 ;  /* 0x0000000000377308 */ /* 0x0005220000000800 */
[----:B---3--:R-:W-:Y:S01]  /*31f0*/  @!P2 FMUL R79, R79, R79 ;  /* 0x0000004f4f4fa220 */ /* 0x008fe20000400000 */
[----:B------:R-:W-:Y:S01]  /*3200*/  FADD R54, R54, R87 ;  /* 0x0000005736367221 */ /* 0x000fe20000000000 */
[----:B------:R-:W-:Y:S01]  /*3210*/  FADD R34, R34, R59 ;  /* 0x0000003b22227221 */ /* 0x000fe20000000000 */
[----:B------:R-:W-:Y:S01]  /*3220*/  F2FP.F16.F32.PACK_AB R38, R53, R52 ;  /* 0x000000343526723e */ /* 0x000fe200000000ff */
[----:B------:R-:W-:Y:S01]  /*3230*/  FADD R77, R72, R79 ;  /* 0x0000004f484d7221 */ /* 0x000fe20000000000 */
[----:B------:R-:W-:Y:S01]  /*3240*/  F2FP.F16.F32.PACK_AB R50, R16, R33 ;  /* 0x000000211032723e */ /* 0x000fe200000000ff */
[----:B------:R-:W-:Y:S01]  /*3250*/  FADD R2, R34, R61 ;  /* 0x0000003d22027221 */ /* 0x000fe20000000000 */
[----:B------:R-:W-:Y:S01]  /*3260*/  F2FP.F16.F32.PACK_AB R52, R18, R37 ;  /* 0x000000251234723e */ /* 0x000fe200000000ff */
[----:B-1----:R-:W-:Y:S01]  /*3270*/  @!P6 FMUL R86, R86, R86 ;  /* 0x000000565656e220 */ /* 0x002fe20000400000 */
[----:B--2---:R-:W-:Y:S01]  /*3280*/  FADD R0, R31, R66 ;  /* 0x000000421f007221 */ /* 0x004fe20000000000 */
[----:B------:R-:W-:Y:S01]  /*3290*/  FADD R26, R26, R77 ;  /* 0x0000004d1a1a7221 */ /* 0x000fe20000000000 */
[----:B------:R-:W-:Y:S01]  /*32a0*/  F2FP.F16.F32.PACK_AB R33, R68, R43 ;  /* 0x0000002b4421723e */ /* 0x000fe200000000ff */
[----:B------:R-:W-:Y:S01]  /*32b0*/  FADD R81, R47, R86 ;  /* 0x000000562f517221 */ /* 0x000fe20000000000 */
[----:B------:R-:W-:Y:S01]  /*32c0*/  FADD R0, R0, R73 ;  /* 0x0000004900007221 */ /* 0x000fe20000000000 */
[----:B------:R-:W-:Y:S01]  /*32d0*/  F2FP.F16.F32.PACK_AB R37, R76, R51 ;  /* 0x000000334c25723e */ /* 0x000fe200000000ff */
[----:B----4-:R-:W-:Y:S01]  /*32e0*/  @!P5 FMUL R55, R55, R55 ;  /* 0x000000373737d220 */ /* 0x010fe20000400000 */
[----:B------:R-:W-:Y:S01]  /*32f0*/  FADD R81, R30, R81 ;  /* 0x000000511e517221 */ /* 0x000fe20000000000 */
[----:B------:R-:W-:-:S02]  /*3300*/  F2FP.F16.F32.PACK_AB R28, R11, R28 ;  /* 0x0000001c0b1c723e */ /* 0x000fc400000000ff */
[----:B------:R-:W-:Y:S01]  /*3310*/  FADD R85, R58, R55 ;  /* 0x000000373a557221 */ /* 0x000fe20000000000 */
[----:B------:R-:W-:Y:S01]  /*3320*/  FADD R81, R0, R81 ;  /* 0x0000005100517221 */ /* 0x000fe20000000000 */
[----:B------:R-:W-:Y:S02]  /*3330*/  MOV R0, UR7 ;  /* 0x0000000700007c02 */ /* 0x000fe40008000f00 */
[----:B------:R-:W-:Y:S01]  /*3340*/  FADD R85, R46, R85 ;  /* 0x000000552e557221 */ /* 0x000fe20000000000 */
[----:B------:R-:W-:Y:S01]  /*3350*/  FADD R54, R54, R81 ;  /* 0x0000005136367221 */ /* 0x000fe20000000000 */
[----:B------:R-:W-:Y:S01]  /*3360*/  F2FP.F16.F32.PACK_AB R46, R14, R25 ;  /* 0x000000190e2e723e */ /* 0x000fe200000000ff */
[----:B------:R1:W-:Y:S01]  /*3370*/  SYNCS.ARRIVE.TRANS64.A1T0 RZ, [R0+UR38], RZ ;  /* 0x000000ff00ff79a7 */ /* 0x0003e20008100026 */
[----:B------:R-:W-:Y:S01]  /*3380*/  FADD R85, R26, R85 ;  /* 0x000000551a557221 */ /* 0x000fe20000000000 */
[----:B------:R-:W-:Y:S02]  /*3390*/  F2FP.F16.F32.PACK_AB R25, R27, R22 ;  /* 0x000000161b19723e */ /* 0x000fe400000000ff */
[----:B------:R-:W-:Y:S01]  /*33a0*/  F2FP.F16.F32.PACK_AB R27, R56, R31 ;  /* 0x0000001f381b723e */ /* 0x000fe200000000ff */
[----:B------:R-:W-:Y:S01]  /*33b0*/  FADD R85, R84, R85 ;  /* 0x0000005554557221 */ /* 0x000fe20000000000 */
[----:B------:R-:W-:-:S02]  /*33c0*/  F2FP.F16.F32.PACK_AB R31, R64, R39 ;  /* 0x00000027401f723e */ /* 0x000fc400000000ff */
[----:B------:R-:W-:Y:S01]  /*33d0*/  F2FP.F16.F32.PACK_AB R39, R58, R47 ;  /* 0x0000002f3a27723e */ /* 0x000fe200000000ff */
[----:B-1----:R-:W-:Y:S01]  /*33e0*/  FADD R0, R54, R85 ;  /* 0x0000005536007221 */ /* 0x002fe20000000000 */
[----:B------:R-:W-:Y:S02]  /*33f0*/  F2FP.F16.F32.PACK_AB R54, R20, R41 ;  /* 0x000000291436723e */ /* 0x000fe400000000ff */
[----:B------:R-:W-:Y:S02]  /*3400*/  F2FP.F16.F32.PACK_AB R26, R9, R6 ;  /* 0x00000006091a723e */ /* 0x000fe400000000ff */
[----:B------:R-:W-:Y:S02]  /*3410*/  F2FP.F16.F32.PACK_AB R30, R13, R8 ;  /* 0x000000080d1e723e */ /* 0x000fe400000000ff */
[----:B------:R-:W-:Y:S02]  /*3420*/  F2FP.F16.F32.PACK_AB R34, R17, R10 ;  /* 0x0000000a1122723e */ /* 0x000fe400000000ff */
[----:B------:R-:W-:-:S02]  /*3430*/  F2FP.F16.F32.PACK_AB R40, R40, R19 ;  /* 0x000000132828723e */ /* 0x000fc400000000ff */
[----:B------:R-:W-:Y:S02]  /*3440*/  F2FP.F16.F32.PACK_AB R42, R12, R21 ;  /* 0x000000150c2a723e */ /* 0x000fe400000000ff */
[----:B------:R-:W-:Y:S02]  /*3450*/  F2FP.F16.F32.PACK_AB R41, R62, R57 ;  /* 0x000000393e29723e */ /* 0x000fe400000000ff */
[----:B------:R-:W-:Y:S02]  /*3460*/  F2FP.F16.F32.PACK_AB R43, R63, R66 ;  /* 0x000000423f2b723e */ /* 0x000fe400000000ff */
[----:B------:R-:W-:Y:S02]  /*3470*/  F2FP.F16.F32.PACK_AB R45, R67, R70 ;  /* 0x00000046432d723e */ /* 0x000fe400000000ff */
[----:B------:R-:W-:Y:S02]  /*3480*/  F2FP.F16.F32.PACK_AB R47, R71, R74 ;  /* 0x0000004a472f723e */ /* 0x000fe400000000ff */
[----:B------:R-:W-:-:S02]  /*3490*/  F2FP.F16.F32.PACK_AB R49, R75, R80 ;  /* 0x000000504b31723e */ /* 0x000fc400000000ff */
[----:B------:R-:W-:Y:S02]  /*34a0*/  F2FP.F16.F32.PACK_AB R51, R79, R78 ;  /* 0x0000004e4f33723e */ /* 0x000fe400000000ff */
[----:B------:R-:W-:Y:S01]  /*34b0*/  F2FP.F16.F32.PACK_AB R53, R83, R82 ;  /* 0x000000525335723e */ /* 0x000fe200000000ff */
[----:B------:R-:W-:Y:S06]  /*34c0*/  @!P0 BRA `(.L_x_19) ;  /* 0x0000000000048947 */ /* 0x000fec0003800000 */
[----:B------:R-:W-:Y:S01]  /*34d0*/  BPT.TRAP 0x1 ;  /* 0x000000040000795c */ /* 0x000fe20000300000 */
.L_x_19:
[----:B------:R-:W1:Y:S02]  /*34e0*/  SYNCS.PHASECHK.TRANS64.TRYWAIT P1, [UR36+0x2a008], R5 ;  /* 0x02a00805ff0075a7 */ /* 0x000e640008020164 */
[----:B-1----:R-:W-:Y:S05]  /*34f0*/  @!P1 BRA `(.L_x_20) ;  /* 0x0000008800b89947 */ /* 0x002fea0003800000 */
.L_x_102:
[----:B------:R-:W-:Y:S01]  /*3500*/  UIADD3 UR10, UR5, 0x700, URZ ;  /* 0x00000700050a7890 */ /* 0x000fe2000fffe03f */
[----:B------:R-:W-:Y:S01]  /*3510*/  WARPGROUP.ARRIVE ;  /* 0x00000000000079c5 */ /* 0x000fe20000000000 */
[----:B------:R-:W-:Y:S01]  /*3520*/  UMOV UR11, 0xc0000010 ;  /* 0xc0000010000b7882 */ /* 0x000fe20000000000 */
[----:B------:R-:W-:Y:S01]  /*3530*/  UIADD3 UR14, UR5, 0x800, URZ ;  /* 0x00000800050e7890 */ /* 0x000fe2000fffe03f */
[----:B------:R-:W-:Y:S01]  /*3540*/  F2FP.F16.F32.PACK_AB R55, R55, R86 ;  /* 0x000000563737723e */ /* 0x000fe200000000ff */
[----:B------:R-:W-:Y:S01]  /*3550*/  UMOV UR15, 0xc0000010 ;  /* 0xc0000010000f7882 */ /* 0x000fe20000000000 */
[----:B------:R-:W-:Y:S01]  /*3560*/  UIADD3 UR18, UR5, 0x900, URZ ;  /* 0x0000090005127890 */ /* 0x000fe2000fffe03f */
[----:B------:R-:W-:Y:S02]  /*3570*/  UMOV UR19, 0xc0000010 ;  /* 0xc000001000137882 */ /* 0x000fe40000000000 */
[----:B------:R-:W-:Y:S01]  /*3580*/  HGMMA.64x16x16.F32 R136, R24, gdesc[UR8].tnspB, RZ, !UPT, gsb0 ;  /* 0x4020000818887df0 */ /* 0x000fe2000c0008ff */
[----:B------:R-:W-:Y:S01]  /*3590*/  UIADD3 UR22, UR5, 0xa00, URZ ;  /* 0x00000a0005167890 */ /* 0x000fe2000fffe03f */
[----:B------:R-:W-:Y:S01]  /*35a0*/  UMOV UR23, 0xc0000010 ;  /* 0xc000001000177882 */ /* 0x000fe20000000000 */
[----:B------:R-:W-:Y:S01]  /*35b0*/  UIADD3 UR10, UR5, 0xb00, URZ ;  /* 0x00000b00050a7890 */ /* 0x000fe2000fffe03f */
[----:B------:R-:W-:Y:S01]  /*35c0*/  UMOV UR11, 0xc0000010 ;  /* 0xc0000010000b7882 */ /* 0x000fe20000000000 */
[----:B------:R-:W-:-:S02]  /*35d0*/  WARPGROUP.DEPBAR.LE gsb0, 0x0 ;  /* 0x00008000000079c5 */ /* 0x000fc40000010000 */
[----:B------:R-:W-:-:S06]  /*35e0*/  WARPGROUP.ARRIVE ;  /* 0x00000000000079c5 */ /* 0x000fcc0000000000 */
[----:B------:R-:W-:Y:S01]  /*35f0*/  HGMMA.64x16x16.F32 R128, R24, gdesc[UR12].tnspB, RZ, !UPT, gsb0 ;  /* 0x4020000c18807df0 */ /* 0x000fe2000c0008ff */
[----:B------:R-:W-:Y:S01]  /*3600*/  UIADD3 UR14, UR5, 0xc00, URZ ;  /* 0x00000c00050e7890 */ /* 0x000fe2000fffe03f */
[----:B------:R-:W-:Y:S01]  /*3610*/  UMOV UR15, 0xc0000010 ;  /* 0xc0000010000f7882 */ /* 0x000fe20000000000 */
[----:B------:R-:W-:Y:S02]  /*3620*/  WARPGROUP.DEPBAR.LE gsb0, 0x0 ;  /* 0x00008000000079c5 */ /* 0x000fe40000010000 */
        /* <DEDUP_REMOVED lines=26> */
[----:B------:R-:W-:Y:S01]  /*37d0*/  HGMMA.64x16x16.F32 R136, R28, gdesc[UR8].tnspB, R136, gsb0 ;  /* 0x402000081c887df0 */ /* 0x000fe20008000888 */
        /* <DEDUP_REMOVED lines=224> */
[----:B------:R-:W-:Y:S03]  /*45e0*/  HGMMA.64x16x16.F32 R112, R52, gdesc[UR20].tnspB, R112, gsb0 ;  /* 0x4020001434707df0 */ /* 0x000fe60008000870 */
        /* <DEDUP_REMOVED lines=10> */
[----:B------:R-:W-:Y:S05]  /*4690*/  @!P0 BRA `(.L_x_21) ;  /* 0x0000000000048947 */ /* 0x000fea0003800000 */
[----:B------:R-:W-:Y:S01]  /*46a0*/  BPT.TRAP 0x1 ;  /* 0x000000040000795c */ /* 0x000fe20000300000 */
.L_x_21:
[----:B------:R-:W-:Y:S02]  /*46b0*/  UISETP.GT.U32.AND UP0, UPT, UR4, 0x1, UPT ;  /* 0x000000010400788c */ /* 0x000fe4000bf04070 */
[----:B------:R-:W-:-:S04]  /*46c0*/  UIADD3 UR7, UR36, 0x2a028, URZ ;  /* 0x0002a02824077890 */ /* 0x000fc8000fffe03f */
[----:B------:R-:W-:Y:S01]  /*46d0*/  PLOP3.LUT P1, PT, PT, PT, UP0, 0x80, 0x0 ;  /* 0x000000000000781c */ /* 0x000fe20003f2f008 */
[----:B------:R-:W-:-:S09]  /*46e0*/  UPRMT UR7, URZ, 0x654, UR7 ;  /* 0x000006543f077896 */ /* 0x000fd20008000007 */
[----:B------:R-:W-:Y:S03]  /*46f0*/  SYNCS.ARRIVE.TRANS64.RED.A1T0 RZ, [UR7], RZ ;  /* 0x000000ffffff79a7 */ /* 0x000fe60008100407 */
[----:B------:R-:W-:Y:S05]  /*4700*/  @P1 BRA `(.L_x_22) ;  /* 0x0000000000041947 */ /* 0x000fea0003800000 */
[----:B------:R-:W-:Y:S01]  /*4710*/  BPT.TRAP 0x1 ;  /* 0x000000040000795c */ /* 0x000fe20000300000 */
.L_x_22:
[----:B-1----:R-:W1:Y:S02]  /*4720*/  LDC R5, c[0x0][0x28c] ;  /* 0x0000a300ff057b82 */ /* 0x002e640000000800 */
[----:B-1----:R-:W-:-:S13]  /*4730*/  ISETP.GE.AND P2, PT, R5, 0x81, PT ;  /* 0x000000810500780c */ /* 0x002fda0003f46270 */
[----:B------:R-:W-:Y:S05]  /*4740*/  @!P2 BRA `(.L_x_23) ;  /* 0x0000003800b0a947 */ /* 0x000fea0003800000 */
[----:B------:R-:W-:Y:S01]  /*4750*/  IADD3 R5, R5, 0x7f, RZ ;  /* 0x0000007f05057810 */ /* 0x000fe20007ffe0ff */
[----:B------:R-:W-:Y:S01]  /*4760*/  UMOV UR7, 0x2 ;  /* 0x0000000200077882 */ /* 0x000fe20000000000 */
[----:B------:R-:W-:Y:S01]  /*4770*/  MOV R7, R3 ;  /* 0x0000000300077202 */ /* 0x000fe20000000f00 */
[----:B------:R-:W-:Y:S01]  /*4780*/  UMOV UR4, 0x1 ;  /* 0x0000000100047882 */ /* 0x000fe20000000000 */
[----:B------:R-:W-:Y:S01]  /*4790*/  SHF.R.S32.HI R6, RZ, 0x1f, R5 ;  /* 0x0000001fff067819 */ /* 0x000fe20000011405 */
[----:B------:R-:W-:Y:S01]  /*47a0*/  ULDC UR38, c[0x0][0x604] ;  /* 0x0001810000267ab9 */ /* 0x000fe20000000800 */
[----:B------:R-:W-:Y:S02]  /*47b0*/  MOV R9, R4 ;  /* 0x0000000400097202 */ /* 0x000fe40000000f00 */
[----:B------:R-:W-:Y:S02]  /*47c0*/  LEA.HI R5, R6, R5, RZ, 0x7 ;  /* 0x0000000506057211 */ /* 0x000fe400078f38ff */
[----:B------:R-:W-:-:S02]  /*47d0*/  MOV R6, RZ ;  /* 0x000000ff00067202 */ /* 0x000fc40000000f00 */
[----:B------:R-:W-:-:S07]  /*47e0*/  SHF.R.S32.HI R5, RZ, 0x7, R5 ;  /* 0x00000007ff057819 */ /* 0x000fce0000011405 */
.L_x_34:
[----:B------:R-:W-:Y:S05]  /*47f0*/  @!P0 BRA `(.L_x_24) ;  /* 0x0000000000048947 */ /* 0x000fea0003800000 */
[----:B------:R-:W-:Y:S01]  /*4800*/  BPT.TRAP 0x1 ;  /* 0x000000040000795c */ /* 0x000fe20000300000 */
.L_x_24:
[----:B------:R-:W-:Y:S01]  /*4810*/  ULEA UR10, UR7, UR36, 0x3 ;  /* 0x00000024070a7291 */ /* 0x000fe2000f8e183f */
[----:B------:R-:W-:-:S08]  /*4820*/  SHF.L.U32 R3, R6, 0x1f, RZ ;  /* 0x0000001f06037819 */ /* 0x000fd000000006ff */
[----:B------:R-:W1:Y:S02]  /*4830*/  SYNCS.PHASECHK.TRANS64.TRYWAIT P2, [UR10+0x2a000], R3 ;  /* 0x02a00003ff0075a7 */ /* 0x000e64000804014a */
[----:B-1----:R-:W-:Y:S05]  /*4840*/  @!P2 BRA `(.L_x_25) ;  /* 0x0000007400fca947 */ /* 0x002fea0003800000 */
.L_x_103:
[----:B------:R-:W-:Y:S01]  /*4850*/  UIMAD UR10, UR7, 0x700, UR6 ;  /* 0x00000700070a78a4 */ /* 0x000fe2000f8e0206 */
[----:B------:R-:W-:Y:S01]  /*4860*/  WARPGROUP.ARRIVE ;  /* 0x00000000000079c5 */ /* 0x000fe20000000000 */
[----:B------:R-:W-:Y:S01]  /*4870*/  UMOV UR11, 0xc0000010 ;  /* 0xc0000010000b7882 */ /* 0x000fe20000000000 */
[----:B------:R-:W-:Y:S01]  /*4880*/  UMOV UR15, 0xc0000010 ;  /* 0xc0000010000f7882 */ /* 0x000fe20000000000 */
[----:B------:R-:W-:Y:S02]  /*4890*/  UIADD3 UR14, UR10, 0x100, URZ ;  /* 0x000001000a0e7890 */ /* 0x000fe4000fffe03f */
[----:B------:R-:W-:Y:S01]  /*48a0*/  UIADD3 UR18, UR10, 0x200, URZ ;  /* 0x000002000a127890 */ /* 0x000fe2000fffe03f */
[----:B------:R-:W-:Y:S02]  /*48b0*/  UMOV UR19, 0xc0000010 ;  /* 0xc000001000137882 */ /* 0x000fe40000000000 */
[----:B------:R-:W-:Y:S01]  /*48c0*/  HGMMA.64x128x16.F32 R24, gdesc[UR8], RZ, !UPT, gsb0 ;  /* 0x01e00000081879f0 */ /* 0x000fe2000c0008ff */
[----:B------:R-:W-:Y:S01]  /*48d0*/  UIADD3 UR22, UR10, 0x300, URZ ;  /* 0x000003000a167890 */ /* 0x000fe2000fffe03f */
[----:B------:R-:W-:Y:S01]  /*48e0*/  UMOV UR23, 0xc0000010 ;  /* 0xc000001000177882 */ /* 0x000fe20000000000 */
[----:B------:R-:W-:Y:S01]  /*48f0*/  UIADD3 UR26, UR10, 0x400, URZ ;  /* 0x000004000a1a7890 */ /* 0x000fe2000fffe03f */
[----:B------:R-:W-:Y:S01]  /*4900*/  UMOV UR27, 0xc0000010 ;  /* 0xc0000010001b7882 */ /* 0x000fe20000000000 */
[----:B------:R-:W-:Y:S01]  /*4910*/  UIADD3 UR30, UR10, 0x500, URZ ;  /* 0x000005000a1e7890 */ /* 0x000fe2000fffe03f */
[----:B------:R-:W-:Y:S01]  /*4920*/  UMOV UR31, 0xc0000010 ;  /* 0xc0000010001f7882 */ /* 0x000fe20000000000 */
[----:B------:R-:W-:Y:S01]  /*4930*/  UIADD3 UR34, UR10, 0x600, URZ ;  /* 0x000006000a227890 */ /* 0x000fe2000fffe03f */
[----:B------:R-:W-:Y:S01]  /*4940*/  UMOV UR35, 0xc0000010 ;  /* 0xc000001000237882 */ /* 0x000fe20000000000 */
[----:B------:R-:W-:-:S04]  /*4950*/  UIADD3 UR7, UR7, 0x1, URZ ;  /* 0x0000000107077890 */ /* 0x000fc8000fffe03f */
[----:B------:R-:W-:-:S04]  /*4960*/  UISETP.NE.AND UP0, UPT, UR7, 0x5, UPT ;  /* 0x000000050700788c */ /* 0x000fc8000bf05270 */
[----:B------:R-:W-:Y:S02]  /*4970*/  USEL UR10, URZ, 0x1, UP0 ;  /* 0x000000013f0a7887 */ /* 0x000fe40008000000 */
[----:B------:R-:W-:-:S04]  /*4980*/  USEL UR7, UR7, URZ, UP0 ;  /* 0x0000003f07077287 */ /* 0x000fc80008000000 */
[----:B------:R-:W-:Y:S01]  /*4990*/  LOP3.LUT R6, R6, UR10, RZ, 0x3c, !PT ;  /* 0x0000000a06067c12 */ /* 0x000fe2000f8e3cff */
[----:B------:R-:W-:Y:S02]  /*49a0*/  WARPGROUP.DEPBAR.LE gsb0, 0x0 ;  /* 0x00008000000079c5 */ /* 0x000fe40000010000 */
        /* <DEDUP_REMOVED lines=18> */
[----:B------:R-:W-:Y:S05]  /*4ad0*/  @!P0 BRA `(.L_x_26) ;  /* 0x0000000000048947 */ /* 0x000fea0003800000 */
[----:B------:R-:W-:Y:S01]  /*4ae0*/  BPT.TRAP 0x1 ;  /* 0x000000040000795c */ /* 0x000fe20000300000 */
.L_x_26:
[----:B-1----:R-:W-:Y:S01]  /*4af0*/  FMNMX R4, R24, R7, !PT ;  /* 0x0000000718047209 */ /* 0x002fe20007800000 */
[----:B------:R-:W-:Y:S01]  /*4b00*/  ULEA UR10, UR7, UR36, 0x3 ;  /* 0x00000024070a7291 */ /* 0x000fe2000f8e183f */
[----:B------:R-:W-:Y:S02]  /*4b10*/  FMNMX R10, R26, R9, !PT ;  /* 0x000000091a0a7209 */ /* 0x000fe40007800000 */
[----:B------:R-:W-:Y:S02]  /*4b20*/  FMNMX R3, R25, R4, !PT ;  /* 0x0000000419037209 */ /* 0x000fe40007800000 */
[----:B------:R-:W-:Y:S02]  /*4b30*/  FMNMX R11, R27, R10, !PT ;  /* 0x0000000a1b0b7209 */ /* 0x000fe40007800000 */
[----:B------:R-:W-:Y:S02]  /*4b40*/  FMNMX R4, R28, R3, !PT ;  /* 0x000000031c047209 */ /* 0x000fe40007800000 */
[----:B------:R-:W-:-:S02]  /*4b50*/  FMNMX R10, R30, R11, !PT ;  /* 0x0000000b1e0a7209 */ /* 0x000fc40007800000 */
[----:B------:R-:W-:Y:S02]  /*4b60*/  FMNMX R3, R29, R4, !PT ;  /* 0x000000041d037209 */ /* 0x000fe40007800000 */
[----:B------:R-:W-:Y:S02]  /*4b70*/  FMNMX R13, R31, R10, !PT ;  /* 0x0000000a1f0d7209 */ /* 0x000fe40007800000 */
        /* <DEDUP_REMOVED lines=27> */
[----:B------:R-:W-:-:S05]  /*4d30*/  FMNMX R4, R85, R4, !PT ;  /* 0x0000000455047209 */ /* 0x000fca0007800000 */
[----:B------:R-:W1:Y:S02]  /*4d40*/  SHFL.BFLY PT, R3, R4, 0x1, 0x1f ;  /* 0x0c201f0004037f89 */ /* 0x000e6400000e0000 */
[----:B-1----:R-:W-:Y:S02]  /*4d50*/  FMNMX R8, R4, R3, !PT ;  /* 0x0000000304087209 */ /* 0x002fe40007800000 */
[----:B------:R-:W-:-:S03]  /*4d60*/  FMNMX R4, R34, R13, !PT ;  /* 0x0000000d22047209 */ /* 0x000fc60007800000 */
[----:B------:R-:W1:Y:S01]  /*4d70*/  SHFL.BFLY PT, R3, R8, 0x2, 0x1f ;  /* 0x0c401f0008037f89 */ /* 0x000e6200000e0000 */
[----:B------:R-:W-:-:S04]  /*4d80*/  FMNMX R15, R35, R4, !PT ;  /* 0x00000004230f7209 */ /* 0x000fc80007800000 */
[----:B------:R-:W-:-:S04]  /*4d90*/  FMNMX R4, R38, R15, !PT ;  /* 0x0000000f26047209 */ /* 0x000fc80007800000 */
[----:B------:R-:W-:-:S04]  /*4da0*/  FMNMX R15, R39, R4, !PT ;  /* 0x00000004270f7209 */ /* 0x000fc80007800000 */
[----:B------:R-:W-:-:S04]  /*4db0*/  FMNMX R4, R42, R15, !PT ;  /* 0x0000000f2a047209 */ /* 0x000fc80007800000 */
[----:B------:R-:W-:-:S04]  /*4dc0*/  FMNMX R17, R43, R4, !PT ;  /* 0x000000042b117209 */ /* 0x000fc80007800000 */
[----:B------:R-:W-:Y:S02]  /*4dd0*/  FMNMX R4, R46, R17, !PT ;  /* 0x000000112e047209 */ /* 0x000fe40007800000 */
[----:B-1----:R-:W-:Y:S02]  /*4de0*/  FMNMX R3, R8, R3, !PT ;  /* 0x0000000308037209 */ /* 0x002fe40007800000 */
[----:B------:R-:W-:Y:S02]  /*4df0*/  FMNMX R19, R47, R4, !PT ;  /* 0x000000042f137209 */ /* 0x000fe40007800000 */
[C---:B------:R-:W-:Y:S02]  /*4e00*/  FSETP.NEU.AND P2, PT, R3.reuse, -INF , PT ;  /* 0xff8000000300780b */ /* 0x040fe40003f4d000 */
[----:B------:R-:W-:Y:S02]  /*4e10*/  FMNMX R4, R50, R19, !PT ;  /* 0x0000001332047209 */ /* 0x000fe40007800000 */
[----:B------:R-:W-:-:S02]  /*4e20*/  FSEL R12, R3, RZ, P2 ;  /* 0x000000ff030c7208 */ /* 0x000fc40001000000 */
[----:B------:R-:W-:-:S03]  /*4e30*/  FMNMX R19, R51, R4, !PT ;  /* 0x0000000433137209 */ /* 0x000fc60007800000 */
[----:B------:R-:W-:Y:S01]  /*4e40*/  FMUL R144, R12, UR38 ;  /* 0x000000260c907c20 */ /* 0x000fe20008400000 */
[----:B------:R-:W-:Y:S01]  /*4e50*/  FMNMX R4, R54, R19, !PT ;  /* 0x0000001336047209 */ /* 0x000fe20007800000 */
[----:B------:R-:W-:Y:S02]  /*4e60*/  FADD R12, -R12, R7 ;  /* 0x000000070c0c7221 */ /* 0x000fe40000000100 */
[--C-:B------:R-:W-:Y:S01]  /*4e70*/  FFMA R24, R24, UR38, -R144.reuse ;  /* 0x0000002618187c23 */ /* 0x100fe20008000890 */
[--C-:B------:R-:W-:Y:S01]  /*4e80*/  FFMA R11, R25, UR38, -R144.reuse ;  /* 0x00000026190b7c23 */ /* 0x100fe20008000890 */
[--C-:B------:R-:W-:Y:S01]  /*4e90*/  FFMA R8, R28, UR38, -R144.reuse ;  /* 0x000000261c087c23 */ /* 0x100fe20008000890 */
[--C-:B------:R-:W-:Y:S01]  /*4ea0*/  FFMA R15, R33, UR38, -R144.reuse ;  /* 0x00000026210f7c23 */ /* 0x100fe20008000890 */
[--C-:B------:R-:W-:Y:S01]  /*4eb0*/  FFMA R13, R29, UR38, -R144.reuse ;  /* 0x000000261d0d7c23 */ /* 0x100fe20008000890 */
[----:B------:R-:W-:Y:S01]  /*4ec0*/  FSETP.GEU.AND P6, PT, R24, -126, PT ;  /* 0xc2fc00001800780b */ /* 0x000fe20003fce000 */
        /* <DEDUP_REMOVED lines=9> */
[----:B------:R-:W-:Y:S01]  /*4f60*/  FMNMX R21, R55, R4, !PT ;  /* 0x0000000437157209 */ /* 0x000fe20007800000 */
[--C-:B------:R-:W-:Y:S01]  /*4f70*/  FFMA R19, R41, UR38, -R144.reuse ;  /* 0x0000002629137c23 */ /* 0x100fe20008000890 */
[--C-:B------:R-:W-:Y:S01]  /*4f80*/  FFMA R36, R48, UR38, -R144.reuse ;  /* 0x0000002630247c23 */ /* 0x100fe20008000890 */
[----:B------:R-:W-:Y:S01]  /*4f90*/  @!P6 FMUL R24, R24, 0.5 ;  /* 0x3f0000001818e820 */ /* 0x000fe20000400000 */
[----:B------:R-:W-:Y:S01]  /*4fa0*/  FMNMX R4, R58, R21, !PT ;  /* 0x000000153a047209 */ /* 0x000fe20007800000 */
[----:B------:R-:W-:Y:S01]  /*4fb0*/  @!P3 FMUL R11, R11, 0.5 ;  /* 0x3f0000000b0bb820 */ /* 0x000fe20000400000 */
[--C-:B------:R-:W-:Y:S01]  /*4fc0*/  FFMA R21, R45, UR38, -R144.reuse ;  /* 0x000000262d157c23 */ /* 0x100fe20008000890 */
[----:B------:R-:W-:Y:S01]  /*4fd0*/  @!P4 FMUL R8, R8, 0.5 ;  /* 0x3f0000000808c820 */ /* 0x000fe20000400000 */
[----:B------:R-:W-:Y:S01]  /*4fe0*/  FMNMX R23, R59, R4, !PT ;  /* 0x000000043b177209 */ /* 0x000fe20007800000 */
[----:B------:R-:W1:Y:S01]  /*4ff0*/  MUFU.EX2 R24, R24 ;  /* 0x0000001800187308 */ /* 0x000e620000000800 */
[----:B------:R-:W-:Y:S01]  /*5000*/  @!P5 FMUL R13, R13, 0.5 ;  /* 0x3f0000000d0dd820 */ /* 0x000fe20000400000 */
[----:B------:R-:W-:Y:S01]  /*5010*/  @!P2 FMUL R28, R28, 0.5 ;  /* 0x3f0000001c1ca820 */ /* 0x000fe20000400000 */
[----:B------:R-:W-:Y:S01]  /*5020*/  FMNMX R4, R62, R23, !PT ;  /* 0x000000173e047209 */ /* 0x000fe20007800000 */
[--C-:B------:R-:W-:Y:S01]  /*5030*/  FFMA R41, R53, UR38, -R144.reuse ;  /* 0x0000002635297c23 */ /* 0x100fe20008000890 */
[--C-:B------:R-:W-:Y:S01]  /*5040*/  FFMA R16, R52, UR38, -R144.reuse ;  /* 0x0000002634107c23 */ /* 0x100fe20008000890 */
[--C-:B------:R-:W-:Y:S01]  /*5050*/  FFMA R45, R56, UR38, -R144.reuse ;  /* 0x00000026382d7c23 */ /* 0x100fe20008000890 */
[----:B------:R-:W-:Y:S01]  /*5060*/  FMNMX R23, R63, R4, !PT ;  /* 0x000000043f177209 */ /* 0x000fe20007800000 */
[----:B------:R-:W2:Y:S01]  /*5070*/  MUFU.EX2 R11, R11 ;  /* 0x0000000b000b7308 */ /* 0x000ea20000000800 */
[--C-:B------:R-:W-:Y:S01]  /*5080*/  FFMA R18, R57, UR38, -R144.reuse ;  /* 0x0000002639127c23 */ /* 0x100fe20008000890 */
[--C-:B------:R-:W-:Y:S01]  /*5090*/  FFMA R53, R64, UR38, -R144.reuse ;  /* 0x0000002640357c23 */ /* 0x100fe20008000890 */
[----:B------:R-:W-:Y:S01]  /*50a0*/  FMNMX R4, R66, R23, !PT ;  /* 0x0000001742047209 */ /* 0x000fe20007800000 */
[--C-:B------:R-:W-:Y:S01]  /*50b0*/  FFMA R23, R49, UR38, -R144.reuse ;  /* 0x0000002631177c23 */ /* 0x100fe20008000890 */
[--C-:B------:R-:W-:Y:S01]  /*50c0*/  FFMA R49, R60, UR38, -R144.reuse ;  /* 0x000000263c317c23 */ /* 0x100fe20008000890 */
[--C-:B------:R-:W-:Y:S01]  /*50d0*/  FFMA R20, R61, UR38, -R144.reuse ;  /* 0x000000263d147c23 */ /* 0x100fe20008000890 */
[----:B------:R-:W-:Y:S01]  /*50e0*/  FMNMX R25, R67, R4, !PT ;  /* 0x0000000443197209 */ /* 0x000fe20007800000 */
[----:B------:R-:W3:Y:S01]  /*50f0*/  MUFU.EX2 R8, R8 ;  /* 0x0000000800087308 */ /* 0x000ee20000000800 */
[----:B-1----:R-:W-:Y:S01]  /*5100*/  @!P6 FMUL R24, R24, R24 ;  /* 0x000000181818e220 */ /* 0x002fe20000400000 */
[----:B------:R-:W-:Y:S01]  /*5110*/  FSETP.GEU.AND P6, PT, R15, -126, PT ;  /* 0xc2fc00000f00780b */ /* 0x000fe20003fce000 */
[--C-:B------:R-:W-:Y:S01]  /*5120*/  FFMA R22, R65, UR38, -R144.reuse ;  /* 0x0000002641167c23 */ /* 0x100fe20008000890 */
[----:B------:R-:W-:Y:S01]  /*5130*/  FMNMX R4, R70, R25, !PT ;  /* 0x0000001946047209 */ /* 0x000fe20007800000 */
[--C-:B------:R-:W-:Y:S01]  /*5140*/  FFMA R57, R68, UR38, -R144.reuse ;  /* 0x0000002644397c23 */ /* 0x100fe20008000890 */
[--C-:B------:R-:W-:Y:S01]  /*5150*/  FFMA R44, R73, UR38, -R144.reuse ;  /* 0x00000026492c7c23 */ /* 0x100fe20008000890 */
[--C-:B------:R-:W-:Y:S01]  /*5160*/  FFMA R40, R69, UR38, -R144.reuse ;  /* 0x0000002645287c23 */ /* 0x100fe20008000890 */
[----:B------:R-:W1:Y:S01]  /*5170*/  MUFU.EX2 R13, R13 ;  /* 0x0000000d000d7308 */ /* 0x000e620000000800 */
[----:B--2---:R-:W-:Y:S01]  /*5180*/  @!P3 FMUL R11, R11, R11 ;  /* 0x0000000b0b0bb220 */ /* 0x004fe20000400000 */
[----:B------:R-:W-:Y:S01]  /*5190*/  FSETP.GEU.AND P3, PT, R10, -126, PT ;  /* 0xc2fc00000a00780b */ /* 0x000fe20003f6e000 */
[--C-:B------:R-:W-:Y:S01]  /*51a0*/  FFMA R61, R72, UR38, -R144.reuse ;  /* 0x00000026483d7c23 */ /* 0x100fe20008000890 */
[----:B------:R-:W-:Y:S01]  /*51b0*/  FMNMX R25, R71, R4, !PT ;  /* 0x0000000447197209 */ /* 0x000fe20007800000 */
[--C-:B------:R-:W-:Y:S01]  /*51c0*/  FFMA R65, R76, UR38, -R144.reuse ;  /* 0x000000264c417c23 */ /* 0x100fe20008000890 */
[--C-:B------:R-:W-:Y:S01]  /*51d0*/  FFMA R48, R77, UR38, -R144.reuse ;  /* 0x000000264d307c23 */ /* 0x100fe20008000890 */
[----:B------:R-:W-:Y:S01]  /*51e0*/  @!P6 FMUL R15, R15, 0.5 ;  /* 0x3f0000000f0fe820 */ /* 0x000fe20000400000 */
[----:B------:R-:W2:Y:S01]  /*51f0*/  MUFU.EX2 R28, R28 ;  /* 0x0000001c001c7308 */ /* 0x000ea20000000800 */
[----:B---3--:R-:W-:Y:S01]  /*5200*/  @!P4 FMUL R8, R8, R8 ;  /* 0x000000080808c220 */ /* 0x008fe20000400000 */
[----:B------:R-:W-:Y:S01]  /*5210*/  FSETP.GEU.AND P4, PT, R17, -126, PT ;  /* 0xc2fc00001100780b */ /* 0x000fe20003f8e000 */
[--C-:B------:R-:W-:Y:S01]  /*5220*/  FFMA R52, R81, UR38, -R144.reuse ;  /* 0x0000002651347c23 */ /* 0x100fe20008000890 */
[----:B------:R-:W-:Y:S01]  /*5230*/  FMNMX R4, R74, R25, !PT ;  /* 0x000000194a047209 */ /* 0x000fe20007800000 */
[--C-:B------:R-:W-:Y:S01]  /*5240*/  FFMA R69, R80, UR38, -R144.reuse ;  /* 0x0000002650457c23 */ /* 0x100fe20008000890 */
[--C-:B------:R-:W-:Y:S01]  /*5250*/  FFMA R56, R85, UR38, -R144.reuse ;  /* 0x0000002655387c23 */ /* 0x100fe20008000890 */
[----:B------:R-:W-:Y:S01]  /*5260*/  @!P3 FMUL R10, R10, 0.5 ;  /* 0x3f0000000a0ab820 */ /* 0x000fe20000400000 */
[----:B------:R-:W3:Y:S01]  /*5270*/  MUFU.EX2 R15, R15 ;  /* 0x0000000f000f7308 */ /* 0x000ee20000000800 */
[----:B-1----:R-:W-:Y:S01]  /*5280*/  @!P5 FMUL R13, R13, R13 ;  /* 0x0000000d0d0dd220 */ /* 0x002fe20000400000 */
[----:B------:R-:W-:Y:S01]  /*5290*/  FSETP.GEU.AND P5, PT, R32, -126, PT ;  /* 0xc2fc00002000780b */ /* 0x000fe20003fae000 */
[----:B------:R-:W-:Y:S01]  /*52a0*/  FFMA R73, R84, UR38, -R144 ;  /* 0x0000002654497c23 */ /* 0x000fe20008000890 */
[----:B------:R-:W-:Y:S01]  /*52b0*/  FMNMX R25, R75, R4, !PT ;  /* 0x000000044b197209 */ /* 0x000fe20007800000 */
[----:B------:R-:W-:-:S02]  /*52c0*/  FMUL R12, R12, UR38 ;  /* 0x000000260c0c7c20 */ /* 0x000fc40008400000 */
[----:B------:R-:W-:Y:S01]  /*52d0*/  @!P4 FMUL R17, R17, 0.5 ;  /* 0x3f0000001111c820 */ /* 0x000fe20000400000 */
[----:B------:R-:W1:Y:S01]  /*52e0*/  MUFU.EX2 R10, R10 ;  /* 0x0000000a000a7308 */ /* 0x000e620000000800 */
[----:B--2---:R-:W-:Y:S01]  /*52f0*/  @!P2 FMUL R28, R28, R28 ;  /* 0x0000001c1c1ca220 */ /* 0x004fe20000400000 */
[----:B------:R-:W-:Y:S02]  /*5300*/  FSETP.GEU.AND P2, PT, R19, -126, PT ;  /* 0xc2fc00001300780b */ /* 0x000fe40003f4e000 */
[----:B------:R-:W-:-:S03]  /*5310*/  FMNMX R4, R78, R25, !PT ;  /* 0x000000194e047209 */ /* 0x000fc60007800000 */
[----:B------:R-:W-:Y:S01]  /*5320*/  @!P5 FMUL R32, R32, 0.5 ;  /* 0x3f0000002020d820 */ /* 0x000fe20000400000 */
[----:B------:R-:W2:Y:S01]  /*5330*/  MUFU.EX2 R17, R17 ;  /* 0x0000001100117308 */ /* 0x000ea20000000800 */
[----:B---3--:R-:W-:Y:S01]  /*5340*/  @!P6 FMUL R15, R15, R15 ;  /* 0x0000000f0f0fe220 */ /* 0x008fe20000400000 */
[----:B------:R-:W-:Y:S02]  /*5350*/  FSETP.GEU.AND P6, PT, R14, -126, PT ;  /* 0xc2fc00000e00780b */ /* 0x000fe40003fce000 */
[----:B------:R-:W-:-:S03]  /*5360*/  FMNMX R25, R79, R4, !PT ;  /* 0x000000044f197209 */ /* 0x000fc60007800000 */
[----:B------:R-:W-:Y:S01]  /*5370*/  @!P2 FMUL R19, R19, 0.5 ;  /* 0x3f0000001313a820 */ /* 0x000fe20000400000 */
[----:B------:R-:W3:Y:S01]  /*5380*/  MUFU.EX2 R32, R32 ;  /* 0x0000002000207308 */ /* 0x000ee20000000800 */
[----:B-1----:R-:W-:Y:S01]  /*5390*/  @!P3 FMUL R10, R10, R10 ;  /* 0x0000000a0a0ab220 */ /* 0x002fe20000400000 */
[----:B------:R-:W-:Y:S02]  /*53a0*/  FSETP.GEU.AND P3, PT, R21, -126, PT ;  /* 0xc2fc00001500780b */ /* 0x000fe40003f6e000 */
[----:B------:R-:W-:-:S03]  /*53b0*/  FMNMX R4, R82, R25, !PT ;  /* 0x0000001952047209 */ /* 0x000fc60007800000 */
        /* <DEDUP_REMOVED lines=18> */
[----:B------:R-:W-:Y:S01]  /*54e0*/  FSETP.GEU.AND P6, PT, R41, -126, PT ;  /* 0xc2fc00002900780b */ /* 0x000fe20003fce000 */
[----:B------:R-:W2:Y:S04]  /*54f0*/  SHFL.BFLY PT, R25, R4, 0x1, 0x1f ;  /* 0x0c201f0004197f89 */ /* 0x000ea800000e0000 */
[----:B------:R-:W-:Y:S01]  /*5500*/  @!P2 FMUL R16, R16, 0.5 ;  /* 0x3f0000001010a820 */ /* 0x000fe20000400000 */
[----:B------:R-:W4:Y:S01]  /*5510*/  MUFU.EX2 R23, R23 ;  /* 0x0000001700177308 */ /* 0x000f220000000800 */
[----:B---3--:R-:W-:Y:S01]  /*5520*/  @!P3 FMUL R21, R21, R21 ;  /* 0x000000151515b220 */ /* 0x008fe20000400000 */
[----:B------:R-:W-:-:S05]  /*5530*/  FSETP.GEU.AND P3, PT, R45, -126, PT ;  /* 0xc2fc00002d00780b */ /* 0x000fca0003f6e000 */
[----:B------:R-:W-:Y:S01]  /*5540*/  @!P6 FMUL R41, R41, 0.5 ;  /* 0x3f0000002929e820 */ /* 0x000fe20000400000 */
[----:B------:R-:W3:Y:S01]  /*5550*/  MUFU.EX2 R16, R16 ;  /* 0x0000001000107308 */ /* 0x000ee20000000800 */
[----:B-1----:R-:W-:Y:S01]  /*5560*/  @!P4 FMUL R36, R36, R36 ;  /* 0x000000242424c220 */ /* 0x002fe20000400000 */
[----:B------:R-:W-:-:S05]  /*5570*/  FSETP.GEU.AND P4, PT, R18, -126, PT ;  /* 0xc2fc00001200780b */ /* 0x000fca0003f8e000 */
[----:B------:R-:W-:Y:S01]  /*5580*/  @!P3 FMUL R45, R45, 0.5 ;  /* 0x3f0000002d2db820 */ /* 0x000fe20000400000 */
[----:B------:R-:W1:Y:S01]  /*5590*/  MUFU.EX2 R41, R41 ;  /* 0x0000002900297308 */ /* 0x000e620000000800 */
[----:B----4-:R-:W-:Y:S01]  /*55a0*/  @!P5 FMUL R23, R23, R23 ;  /* 0x000000171717d220 */ /* 0x010fe20000400000 */
[----:B------:R-:W-:Y:S02]  /*55b0*/  FSETP.GEU.AND P5, PT, R49, -126, PT ;  /* 0xc2fc00003100780b */ /* 0x000fe40003fae000 */
[----:B--2---:R-:W-:-:S03]  /*55c0*/  FMNMX R4, R4, R25, !PT ;  /* 0x0000001904047209 */ /* 0x004fc60007800000 */
[----:B------:R-:W-:Y:S01]  /*55d0*/  @!P4 FMUL R18, R18, 0.5 ;  /* 0x3f0000001212c820 */ /* 0x000fe20000400000 */
[----:B------:R-:W2:Y:S01]  /*55e0*/  MUFU.EX2 R45, R45 ;  /* 0x0000002d002d7308 */ /* 0x000ea20000000800 */
[----:B---3--:R-:W-:Y:S01]  /*55f0*/  @!P2 FMUL R16, R16, R16 ;  /* 0x000000101010a220 */ /* 0x008fe20000400000 */
[----:B------:R-:W-:Y:S01]  /*5600*/  FSETP.GEU.AND P2, PT, R20, -126, PT ;  /* 0xc2fc00001400780b */ /* 0x000fe20003f4e000 */
[----:B------:R-:W3:Y:S04]  /*5610*/  SHFL.BFLY PT, R25, R4, 0x2, 0x1f ;  /* 0x0c401f0004197f89 */ /* 0x000ee800000e0000 */
[----:B------:R-:W-:Y:S01]  /*5620*/  @!P5 FMUL R49, R49, 0.5 ;  /* 0x3f0000003131d820 */ /* 0x000fe20000400000 */
[----:B------:R-:W4:Y:S01]  /*5630*/  MUFU.EX2 R18, R18 ;  /* 0x0000001200127308 */ /* 0x000f220000000800 */
[----:B-1----:R-:W-:Y:S01]  /*5640*/  @!P6 FMUL R41, R41, R41 ;  /* 0x000000292929e220 */ /* 0x002fe20000400000 */
[----:B------:R-:W-:-:S05]  /*5650*/  FSETP.GEU.AND P6, PT, R53, -126, PT ;  /* 0xc2fc00003500780b */ /* 0x000fca0003fce000 */
[----:B------:R-:W-:Y:S01]  /*5660*/  @!P2 FMUL R20, R20, 0.5 ;  /* 0x3f0000001414a820 */ /* 0x000fe20000400000 */
[----:B------:R-:W1:Y:S01]  /*5670*/  MUFU.EX2 R49, R49 ;  /* 0x0000003100317308 */ /* 0x000e620000000800 */
[----:B--2---:R-:W-:Y:S01]  /*5680*/  @!P3 FMUL R45, R45, R45 ;  /* 0x0000002d2d2db220 */ /* 0x004fe20000400000 */
[----:B------:R-:W-:-:S03]  /*5690*/  FSETP.GEU.AND P3, PT, R22, -126, PT ;  /* 0xc2fc00001600780b */ /* 0x000fc60003f6e000 */
[----:B------:R-:W-:Y:S01]  /*56a0*/  FADD R7, R24, R45 ;  /* 0x0000002d18077221 */ /* 0x000fe20000000000 */
[----:B------:R-:W-:Y:S01]  /*56b0*/  F2FP.F16.F32.PACK_AB R24, R11, R24 ;  /* 0x000000180b18723e */ /* 0x000fe200000000ff */
[----:B------:R-:W-:Y:S01]  /*56c0*/  @!P6 FMUL R53, R53, 0.5 ;  /* 0x3f0000003535e820 */ /* 0x000fe20000400000 */
[----:B------:R-:W2:Y:S01]  /*56d0*/  MUFU.EX2 R20, R20 ;  /* 0x0000001400147308 */ /* 0x000ea20000000800 */
[----:B----4-:R-:W-:Y:S01]  /*56e0*/  @!P4 FMUL R18, R18, R18 ;  /* 0x000000121212c220 */ /* 0x010fe20000400000 */
[----:B------:R-:W-:Y:S02]  /*56f0*/  FSETP.GEU.AND P4, PT, R57, -126, PT ;  /* 0xc2fc00003900780b */ /* 0x000fe40003f8e000 */
[----:B---3--:R-:W-:-:S03]  /*5700*/  FMNMX R4, R4, R25, !PT ;  /* 0x0000001904047209 */ /* 0x008fc60007800000 */
[----:B------:R-:W-:Y:S01]  /*5710*/  @!P3 FMUL R22, R22, 0.5 ;  /* 0x3f0000001616b820 */ /* 0x000fe20000400000 */
[----:B------:R-:W3:Y:S01]  /*5720*/  MUFU.EX2 R53, R53 ;  /* 0x0000003500357308 */ /* 0x000ee20000000800 */
[----:B-1----:R-:W-:Y:S01]  /*5730*/  @!P5 FMUL R49, R49, R49 ;  /* 0x000000313131d220 */ /* 0x002fe20000400000 */
[----:B------:R-:W-:-:S05]  /*5740*/  FSETP.GEU.AND P5, PT, R40, -126, PT ;  /* 0xc2fc00002800780b */ /* 0x000fca0003fae000 */
[----:B------:R-:W-:Y:S01]  /*5750*/  @!P4 FMUL R57, R57, 0.5 ;  /* 0x3f0000003939c820 */ /* 0x000fe20000400000 */
[----:B------:R-:W1:Y:S01]  /*5760*/  MUFU.EX2 R22, R22 ;  /* 0x0000001600167308 */ /* 0x000e620000000800 */
[----:B--2---:R-:W-:Y:S01]  /*5770*/  @!P2 FMUL R20, R20, R20 ;  /* 0x000000141414a220 */ /* 0x004fe20000400000 */
[----:B------:R-:W-:-:S05]  /*5780*/  FSETP.GEU.AND P2, PT, R61, -126, PT ;  /* 0xc2fc00003d00780b */ /* 0x000fca0003f4e000 */
[----:B------:R-:W-:Y:S01]  /*5790*/  @!P5 FMUL R40, R40, 0.5 ;  /* 0x3f0000002828d820 */ /* 0x000fe20000400000 */
[----:B------:R-:W2:Y:S01]  /*57a0*/  MUFU.EX2 R57, R57 ;  /* 0x0000003900397308 */ /* 0x000ea20000000800 */
        /* <DEDUP_REMOVED lines=17> */
[----:B------:R-:W-:-:S04]  /*58c0*/  FSETP.NEU.AND P2, PT, R4, -INF , PT ;  /* 0xff8000000400780b */ /* 0x000fc80003f4d000 */
[----:B------:R-:W-:Y:S01]  /*58d0*/  FSEL R68, R4, RZ, P2 ;  /* 0x000000ff04447208 */ /* 0x000fe20001000000 */
[----:B------:R-:W-:Y:S01]  /*58e0*/  @!P5 FMUL R69, R69, 0.5 ;  /* 0x3f0000004545d820 */ /* 0x000fe20000400000 */
[----:B------:R-:W1:Y:S01]  /*58f0*/  MUFU.EX2 R48, R48 ;  /* 0x0000003000307308 */ /* 0x000e620000000800 */
[----:B--2---:R-:W-:Y:S01]  /*5900*/  @!P6 FMUL R44, R44, R44 ;  /* 0x0000002c2c2ce220 */ /* 0x004fe20000400000 */
[----:B------:R-:W-:Y:S01]  /*5910*/  FSETP.GEU.AND P6, PT, R52, -126, PT ;  /* 0xc2fc00003400780b */ /* 0x000fe20003fce000 */
[----:B------:R-:W-:Y:S01]  /*5920*/  FMUL R72, R68, UR38 ;  /* 0x0000002644487c20 */ /* 0x000fe20008400000 */
[----:B------:R-:W-:-:S03]  /*5930*/  FSETP.GEU.AND P2, PT, R73, -126, PT ;  /* 0xc2fc00004900780b */ /* 0x000fc60003f4e000 */
[--C-:B------:R-:W-:Y:S01]  /*5940*/  FFMA R25, R26, UR38, -R72.reuse ;  /* 0x000000261a197c23 */ /* 0x100fe20008000848 */
[----:B------:R-:W2:Y:S01]  /*5950*/  MUFU.EX2 R69, R69 ;  /* 0x0000004500457308 */ /* 0x000ea20000000800 */
[----:B---3--:R-:W-:Y:S01]  /*5960*/  @!P3 FMUL R65, R65, R65 ;  /* 0x000000414141b220 */ /* 0x008fe20000400000 */
[----:B------:R-:W-:Y:S01]  /*5970*/  FSETP.GEU.AND P3, PT, R56, -126, PT ;  /* 0xc2fc00003800780b */ /* 0x000fe20003f6e000 */
[--C-:B------:R-:W-:Y:S01]  /*5980*/  FFMA R26, R27, UR38, -R72.reuse ;  /* 0x000000261b1a7c23 */ /* 0x100fe20008000848 */
[--C-:B------:R-:W-:Y:S01]  /*5990*/  FFMA R27, R30, UR38, -R72.reuse ;  /* 0x000000261e1b7c23 */ /* 0x100fe20008000848 */
[--C-:B------:R-:W-:Y:S01]  /*59a0*/  FFMA R29, R34, UR38, -R72.reuse ;  /* 0x00000026221d7c23 */ /* 0x100fe20008000848 */
[--C-:B------:R-:W-:Y:S01]  /*59b0*/  FFMA R31, R31, UR38, -R72.reuse ;  /* 0x000000261f1f7c23 */ /* 0x100fe20008000848 */
[----:B------:R-:W-:Y:S01]  /*59c0*/  @!P6 FMUL R52, R52, 0.5 ;  /* 0x3f0000003434e820 */ /* 0x000fe20000400000 */
[--C-:B------:R-:W-:Y:S01]  /*59d0*/  FFMA R35, R35, UR38, -R72.reuse ;  /* 0x0000002623237c23 */ /* 0x100fe20008000848 */
[----:B-1----:R-:W-:Y:S01]  /*59e0*/  @!P4 FMUL R48, R48, R48 ;  /* 0x000000303030c220 */ /* 0x002fe20000400000 */
[----:B------:R-:W-:Y:S01]  /*59f0*/  FSETP.GEU.AND P4, PT, R25, -126, PT ;  /* 0xc2fc00001900780b */ /* 0x000fe20003f8e000 */
[----:B------:R-:W-:Y:S01]  /*5a00*/  @!P2 FMUL R73, R73, 0.5 ;  /* 0x3f0000004949a820 */ /* 0x000fe20000400000 */
[--C-:B------:R-:W-:Y:S01]  /*5a10*/  FFMA R39, R39, UR38, -R72.reuse ;  /* 0x0000002627277c23 */ /* 0x100fe20008000848 */
[----:B------:R-:W1:Y:S01]  /*5a20*/  MUFU.EX2 R52, R52 ;  /* 0x0000003400347308 */ /* 0x000e620000000800 */
[--C-:B------:R-:W-:Y:S01]  /*5a30*/  FFMA R43, R43, UR38, -R72.reuse ;  /* 0x000000262b2b7c23 */ /* 0x100fe20008000848 */
[----:B------:R-:W-:Y:S01]  /*5a40*/  @!P3 FMUL R56, R56, 0.5 ;  /* 0x3f0000003838b820 */ /* 0x000fe20000400000 */
[--C-:B------:R-:W-:Y:S01]  /*5a50*/  FFMA R33, R42, UR38, -R72.reuse ;  /* 0x000000262a217c23 */ /* 0x100fe20008000848 */
[----:B--2---:R-:W-:Y:S01]  /*5a60*/  @!P5 FMUL R69, R69, R69 ;  /* 0x000000454545d220 */ /* 0x004fe20000400000 */
[----:B------:R-:W-:Y:S01]  /*5a70*/  FSETP.GEU.AND P5, PT, R26, -126, PT ;  /* 0xc2fc00001a00780b */ /* 0x000fe20003fae000 */
[--C-:B------:R-:W-:Y:S01]  /*5a80*/  FFMA R47, R47, UR38, -R72.reuse ;  /* 0x000000262f2f7c23 */ /* 0x100fe20008000848 */
[--C-:B------:R-:W-:Y:S01]  /*5a90*/  FFMA R37, R50, UR38, -R72.reuse ;  /* 0x0000002632257c23 */ /* 0x100fe20008000848 */
[----:B------:R-:W2:Y:S01]  /*5aa0*/  MUFU.EX2 R56, R56 ;  /* 0x0000003800387308 */ /* 0x000ea20000000800 */
[--C-:B------:R-:W-:Y:S01]  /*5ab0*/  FFMA R60, R58, UR38, -R72.reuse ;  /* 0x000000263a3c7c23 */ /* 0x100fe20008000848 */
[----:B------:R-:W-:Y:S01]  /*5ac0*/  @!P4 FMUL R25, R25, 0.5 ;  /* 0x3f0000001919c820 */ /* 0x000fe20000400000 */
[--C-:B------:R-:W-:Y:S01]  /*5ad0*/  FFMA R55, R55, UR38, -R72.reuse ;  /* 0x0000002637377c23 */ /* 0x100fe20008000848 */
[--C-:B------:R-:W-:Y:S01]  /*5ae0*/  FFMA R59, R59, UR38, -R72.reuse ;  /* 0x000000263b3b7c23 */ /* 0x100fe20008000848 */
[--C-:B------:R-:W-:Y:S01]  /*5af0*/  FFMA R51, R51, UR38, -R72.reuse ;  /* 0x0000002633337c23 */ /* 0x100fe20008000848 */
[--C-:B------:R-:W-:Y:S01]  /*5b00*/  FFMA R64, R66, UR38, -R72.reuse ;  /* 0x0000002642407c23 */ /* 0x100fe20008000848 */
[--C-:B------:R-:W-:Y:S01]  /*5b10*/  FFMA R66, R70, UR38, -R72.reuse ;  /* 0x0000002646427c23 */ /* 0x100fe20008000848 */
[----:B------:R-:W3:Y:S01]  /*5b20*/  MUFU.EX2 R73, R73 ;  /* 0x0000004900497308 */ /* 0x000ee20000000800 */
[----:B-1----:R-:W-:Y:S01]  /*5b30*/  @!P6 FMUL R52, R52, R52 ;  /* 0x000000343434e220 */ /* 0x002fe20000400000 */
[----:B------:R-:W-:Y:S01]  /*5b40*/  FSETP.GEU.AND P6, PT, R27, -126, PT ;  /* 0xc2fc00001b00780b */ /* 0x000fe20003fce000 */
[----:B------:R-:W-:Y:S01]  /*5b50*/  @!P5 FMUL R26, R26, 0.5 ;  /* 0x3f0000001a1ad820 */ /* 0x000fe20000400000 */
[--C-:B------:R-:W-:Y:S01]  /*5b60*/  FFMA R62, R62, UR38, -R72.reuse ;  /* 0x000000263e3e7c23 */ /* 0x100fe20008000848 */
[--C-:B------:R-:W-:Y:S01]  /*5b70*/  FFMA R74, R74, UR38, -R72.reuse ;  /* 0x000000264a4a7c23 */ /* 0x100fe20008000848 */
[--C-:B------:R-:W-:Y:S01]  /*5b80*/  FFMA R75, R75, UR38, -R72.reuse ;  /* 0x000000264b4b7c23 */ /* 0x100fe20008000848 */
[--C-:B------:R-:W-:Y:S01]  /*5b90*/  FFMA R78, R78, UR38, -R72.reuse ;  /* 0x000000264e4e7c23 */ /* 0x100fe20008000848 */
[----:B------:R-:W1:Y:S01]  /*5ba0*/  MUFU.EX2 R25, R25 ;  /* 0x0000001900197308 */ /* 0x000e620000000800 */
[----:B--2---:R-:W-:Y:S01]  /*5bb0*/  @!P3 FMUL R56, R56, R56 ;  /* 0x000000383838b220 */ /* 0x004fe20000400000 */
[----:B------:R-:W-:Y:S01]  /*5bc0*/  FSETP.GEU.AND P3, PT, R29, -126, PT ;  /* 0xc2fc00001d00780b */ /* 0x000fe20003f6e000 */
[--C-:B------:R-:W-:Y:S01]  /*5bd0*/  FFMA R71, R71, UR38, -R72.reuse ;  /* 0x0000002647477c23 */ /* 0x100fe20008000848 */
[--C-:B------:R-:W-:Y:S01]  /*5be0*/  FFMA R83, R83, UR38, -R72.reuse ;  /* 0x0000002653537c23 */ /* 0x100fe20008000848 */
[--C-:B------:R-:W-:Y:S01]  /*5bf0*/  FFMA R86, R86, UR38, -R72.reuse ;  /* 0x0000002656567c23 */ /* 0x100fe20008000848 */
[--C-:B------:R-:W-:Y:S01]  /*5c00*/  FFMA R87, R87, UR38, -R72.reuse ;  /* 0x0000002657577c23 */ /* 0x100fe20008000848 */
[----:B------:R-:W-:Y:S01]  /*5c10*/  @!P6 FMUL R27, R27, 0.5 ;  /* 0x3f0000001b1be820 */ /* 0x000fe20000400000 */
[----:B------:R2:W4:Y:S01]  /*5c20*/  MUFU.EX2 R30, R26 ;  /* 0x0000001a001e7308 */ /* 0x0005220000000800 */
[----:B---3--:R-:W-:Y:S01]  /*5c30*/  @!P2 FMUL R73, R73, R73 ;  /* 0x000000494949a220 */ /* 0x008fe20000400000 */
[----:B------:R-:W-:Y:S01]  /*5c40*/  FSETP.GEU.AND P2, PT, R31, -126, PT ;  /* 0xc2fc00001f00780b */ /* 0x000fe20003f4e000 */
[----:B------:R-:W-:Y:S01]  /*5c50*/  FFMA R79, R79, UR38, -R72 ;  /* 0x000000264f4f7c23 */ /* 0x000fe20008000848 */
[----:B------:R-:W-:Y:S01]  /*5c60*/  FADD R70, R36, R69 ;  /* 0x0000004524467221 */ /* 0x000fe20000000000 */
[----:B------:R-:W-:-:S02]  /*5c70*/  F2FP.F16.F32.PACK_AB R36, R23, R36 ;  /* 0x000000241724723e */ /* 0x000fc400000000ff */
[----:B------:R-:W-:Y:S01]  /*5c80*/  @!P3 FMUL R29, R29, 0.5 ;  /* 0x3f0000001d1db820 */ /* 0x000fe20000400000 */
[----:B------:R-:W3:Y:S01]  /*5c90*/  MUFU.EX2 R27, R27 ;  /* 0x0000001b001b7308 */ /* 0x000ee20000000800 */
[----:B--2---:R-:W-:Y:S01]  /*5ca0*/  FFMA R26, R38, UR38, -R72 ;  /* 0x00000026261a7c23 */ /* 0x004fe20008000848 */
[----:B-1----:R-:W-:Y:S01]  /*5cb0*/  @!P4 FMUL R25, R25, R25 ;  /* 0x000000191919c220 */ /* 0x002fe20000400000 */
[----:B------:R-:W-:-:S04]  /*5cc0*/  FSETP.GEU.AND P4, PT, R35, -126, PT ;  /* 0xc2fc00002300780b */ /* 0x000fc80003f8e000 */
[----:B------:R-:W-:Y:S01]  /*5cd0*/  @!P2 FMUL R31, R31, 0.5 ;  /* 0x3f0000001f1fa820 */ /* 0x000fe20000400000 */
[----:B------:R-:W1:Y:S01]  /*5ce0*/  MUFU.EX2 R29, R29 ;  /* 0x0000001d001d7308 */ /* 0x000e620000000800 */
[----:B----4-:R-:W-:Y:S01]  /*5cf0*/  @!P5 FMUL R30, R30, R30 ;  /* 0x0000001e1e1ed220 */ /* 0x010fe20000400000 */
[----:B------:R-:W-:-:S06]  /*5d00*/  FSETP.GEU.AND P5, PT, R26, -126, PT ;  /* 0xc2fc00001a00780b */ /* 0x000fcc0003fae000 */
[----:B------:R-:W-:Y:S01]  /*5d10*/  @!P4 FMUL R35, R35, 0.5 ;  /* 0x3f0000002323c820 */ /* 0x000fe20000400000 */
[----:B---3--:R-:W-:Y:S01]  /*5d20*/  @!P6 FMUL R27, R27, R27 ;  /* 0x0000001b1b1be220 */ /* 0x008fe20000400000 */
[----:B------:R-:W-:Y:S01]  /*5d30*/  FSETP.GEU.AND P6, PT, R39, -126, PT ;  /* 0xc2fc00002700780b */ /* 0x000fe20003fce000 */
[----:B------:R-:W2:Y:S04]  /*5d40*/  MUFU.EX2 R34, R31 ;  /* 0x0000001f00227308 */ /* 0x000ea80000000800 */
[----:B------:R-:W-:Y:S01]  /*5d50*/  @!P5 FMUL R26, R26, 0.5 ;  /* 0x3f0000001a1ad820 */ /* 0x000fe20000400000 */
[----:B-1----:R-:W-:Y:S01]  /*5d60*/  @!P3 FMUL R29, R29, R29 ;  /* 0x0000001d1d1db220 */ /* 0x002fe20000400000 */
[----:B------:R-:W-:Y:S02]  /*5d70*/  FSETP.GEU.AND P3, PT, R43, -126, PT ;  /* 0xc2fc00002b00780b */ /* 0x000fe40003f6e000 */
[----:B------:R1:W3:Y:S04]  /*5d80*/  MUFU.EX2 R38, R35 ;  /* 0x0000002300267308 */ /* 0x0002e80000000800 */
[----:B------:R-:W-:-:S04]  /*5d90*/  @!P6 FMUL R39, R39, 0.5 ;  /* 0x3f0000002727e820 */ /* 0x000fc80000400000 */
[----:B------:R4:W5:Y:S01]  /*5da0*/  MUFU.EX2 R31, R26 ;  /* 0x0000001a001f7308 */ /* 0x0009620000000800 */
[----:B-1----:R-:W-:Y:S01]  /*5db0*/  FFMA R35, R46, UR38, -R72 ;  /* 0x000000262e237c23 */ /* 0x002fe20008000848 */
[----:B--2---:R-:W-:Y:S01]  /*5dc0*/  @!P2 FMUL R34, R34, R34 ;  /* 0x000000222222a220 */ /* 0x004fe20000400000 */
[----:B------:R-:W-:Y:S01]  /*5dd0*/  FSETP.GEU.AND P2, PT, R33, -126, PT ;  /* 0xc2fc00002100780b */ /* 0x000fe20003f4e000 */
[----:B------:R-:W-:-:S04]  /*5de0*/  @!P3 FMUL R43, R43, 0.5 ;  /* 0x3f0000002b2bb820 */ /* 0x000fc80000400000 */
[----:B------:R1:W2:Y:S01]  /*5df0*/  MUFU.EX2 R42, R39 ;  /* 0x00000027002a7308 */ /* 0x0002a20000000800 */
[----:B---3--:R-:W-:Y:S01]  /*5e00*/  @!P4 FMUL R38, R38, R38 ;  /* 0x000000262626c220 */ /* 0x008fe20000400000 */
[----:B------:R-:W-:Y:S01]  /*5e10*/  FSETP.GEU.AND P4, PT, R35, -126, PT ;  /* 0xc2fc00002300780b */ /* 0x000fe20003f8e000 */
[----:B----4-:R-:W-:Y:S01]  /*5e20*/  FADD R26, R32, R61 ;  /* 0x0000003d201a7221 */ /* 0x010fe20000000000 */
[----:B------:R-:W-:-:S04]  /*5e30*/  F2FP.F16.F32.PACK_AB R32, R19, R32 ;  /* 0x000000201320723e */ /* 0x000fc800000000ff */
[----:B------:R3:W4:Y:S01]  /*5e40*/  MUFU.EX2 R46, R43 ;  /* 0x0000002b002e7308 */ /* 0x0007220000000800 */
[----:B-----5:R-:W-:Y:S01]  /*5e50*/  @!P5 FMUL R31, R31, R31 ;  /* 0x0000001f1f1fd220 */ /* 0x020fe20000400000 */
[----:B------:R-:W-:Y:S01]  /*5e60*/  FSETP.GEU.AND P5, PT, R47, -126, PT ;  /* 0xc2fc00002f00780b */ /* 0x000fe20003fae000 */
[----:B-1----:R-:W-:Y:S01]  /*5e70*/  FFMA R39, R54, UR38, -R72 ;  /* 0x0000002636277c23 */ /* 0x002fe20008000848 */
[----:B------:R-:W-:-:S03]  /*5e80*/  @!P2 FMUL R33, R33, 0.5 ;  /* 0x3f0000002121a820 */ /* 0x000fc60000400000 */
[----:B------:R-:W-:Y:S01]  /*5e90*/  @!P4 FMUL R35, R35, 0.5 ;  /* 0x3f0000002323c820 */ /* 0x000fe20000400000 */
[----:B--2---:R-:W-:Y:S01]  /*5ea0*/  @!P6 FMUL R42, R42, R42 ;  /* 0x0000002a2a2ae220 */ /* 0x004fe20000400000 */
[----:B------:R-:W-:Y:S01]  /*5eb0*/  FSETP.GEU.AND P6, PT, R37, -126, PT ;  /* 0xc2fc00002500780b */ /* 0x000fe20003fce000 */
[----:B------:R-:W1:Y:S01]  /*5ec0*/  MUFU.EX2 R33, R33 ;  /* 0x0000002100217308 */ /* 0x000e620000000800 */
[--C-:B---3--:R-:W-:Y:S01]  /*5ed0*/  FFMA R43, R63, UR38, -R72.reuse ;  /* 0x000000263f2b7c23 */ /* 0x108fe20008000848 */
[----:B------:R-:W-:-:S03]  /*5ee0*/  FFMA R63, R82, UR38, -R72 ;  /* 0x00000026523f7c23 */ /* 0x000fc60008000848 */
[----:B------:R-:W-:Y:S01]  /*5ef0*/  @!P5 FMUL R47, R47, 0.5 ;  /* 0x3f0000002f2fd820 */ /* 0x000fe20000400000 */
[----:B----4-:R-:W-:Y:S01]  /*5f00*/  @!P3 FMUL R46, R46, R46 ;  /* 0x0000002e2e2eb220 */ /* 0x010fe20000400000 */
[----:B------:R-:W-:Y:S02]  /*5f10*/  FSETP.GEU.AND P3, PT, R39, -126, PT ;  /* 0xc2fc00002700780b */ /* 0x000fe40003f6e000 */
[----:B------:R2:W3:Y:S03]  /*5f20*/  MUFU.EX2 R50, R47 ;  /* 0x0000002f00327308 */ /* 0x0004e60000000800 */
[----:B------:R-:W-:-:S05]  /*5f30*/  @!P6 FMUL R37, R37, 0.5 ;  /* 0x3f0000002525e820 */ /* 0x000fca0000400000 */
[----:B------:R-:W4:Y:S01]  /*5f40*/  MUFU.EX2 R35, R35 ;  /* 0x0000002300237308 */ /* 0x000f220000000800 */
[----:B-1----:R-:W-:Y:S01]  /*5f50*/  @!P2 FMUL R33, R33, R33 ;  /* 0x000000212121a220 */ /* 0x002fe20000400000 */
[----:B------:R-:W-:Y:S01]  /*5f60*/  FSETP.GEU.AND P2, PT, R51, -126, PT ;  /* 0xc2fc00003300780b */ /* 0x000fe20003f4e000 */
[----:B--2---:R-:W-:Y:S01]  /*5f70*/  FFMA R47, R67, UR38, -R72 ;  /* 0x00000026432f7c23 */ /* 0x004fe20008000848 */
[----:B------:R-:W-:Y:S01]  /*5f80*/  @!P3 FMUL R39, R39, 0.5 ;  /* 0x3f0000002727b820 */ /* 0x000fe20000400000 */
[----:B------:R-:W-:Y:S01]  /*5f90*/  FADD R67, -R68, R9 ;  /* 0x0000000944437221 */ /* 0x000fe20000000100 */
[----:B------:R-:W-:Y:S01]  /*5fa0*/  FADD R68, R19, R44 ;  /* 0x0000002c13447221 */ /* 0x000fe20000000000 */
[----:B------:R-:W-:Y:S01]  /*5fb0*/  FADD R9, R28, R53 ;  /* 0x000000351c097221 */ /* 0x000fe20000000000 */
[----:B------:R-:W1:Y:S01]  /*5fc0*/  MUFU.EX2 R37, R37 ;  /* 0x0000002500257308 */ /* 0x000e620000000800 */
[----:B---3--:R-:W-:Y:S01]  /*5fd0*/  @!P5 FMUL R50, R50, R50 ;  /* 0x000000323232d220 */ /* 0x008fe20000400000 */
[----:B------:R-:W-:Y:S01]  /*5fe0*/  FSETP.GEU.AND P5, PT, R60, -126, PT ;  /* 0xc2fc00003c00780b */ /* 0x000fe20003fae000 */
[----:B------:R-:W-:Y:S01]  /*5ff0*/  FMUL R67, R67, UR38 ;  /* 0x0000002643437c20 */ /* 0x000fe20008400000 */
[----:B------:R-:W-:Y:S01]  /*6000*/  FADD R70, R9, R70 ;  /* 0x0000004609467221 */ /* 0x000fe20000000000 */
[----:B------:R-:W-:Y:S01]  /*6010*/  FADD R9, R10, R57 ;  /* 0x000000390a097221 */ /* 0x000fe20000000000 */
[----:B------:R-:W-:Y:S01]  /*6020*/  F2FP.F16.F32.PACK_AB R28, R15, R28 ;  /* 0x0000001c0f1c723e */ /* 0x000fe200000000ff */
[----:B------:R-:W-:Y:S01]  /*6030*/  @!P2 FMUL R51, R51, 0.5 ;  /* 0x3f0000003333a820 */ /* 0x000fe20000400000 */
[----:B------:R-:W2:Y:S01]  /*6040*/  MUFU.EX2 R39, R39 ;  /* 0x0000002700277308 */ /* 0x000ea20000000800 */
[----:B----4-:R-:W-:Y:S01]  /*6050*/  @!P4 FMUL R35, R35, R35 ;  /* 0x000000232323c220 */ /* 0x010fe20000400000 */
[----:B------:R-:W-:-:S02]  /*6060*/  FSETP.GEU.AND P4, PT, R55, -126, PT ;  /* 0xc2fc00003700780b */ /* 0x000fc40003f8e000 */
[----:B------:R-:W-:-:S03]  /*6070*/  F2FP.F16.F32.PACK_AB R44, R44, R61 ;  /* 0x0000003d2c2c723e */ /* 0x000fc600000000ff */
[----:B------:R-:W-:Y:S01]  /*6080*/  @!P5 FMUL R60, R60, 0.5 ;  /* 0x3f0000003c3cd820 */ /* 0x000fe20000400000 */
[----:B------:R3:W4:Y:S01]  /*6090*/  MUFU.EX2 R54, R51 ;  /* 0x0000003300367308 */ /* 0x0007220000000800 */
[----:B-1----:R-:W-:Y:S01]  /*60a0*/  @!P6 FMUL R37, R37, R37 ;  /* 0x000000252525e220 */ /* 0x002fe20000400000 */
[----:B------:R-:W-:-:S05]  /*60b0*/  FSETP.GEU.AND P6, PT, R59, -126, PT ;  /* 0xc2fc00003b00780b */ /* 0x000fca0003fce000 */
[----:B------:R-:W-:Y:S01]  /*60c0*/  @!P4 FMUL R55, R55, 0.5 ;  /* 0x3f0000003737c820 */ /* 0x000fe20000400000 */
[----:B------:R-:W1:Y:S01]  /*60d0*/  MUFU.EX2 R60, R60 ;  /* 0x0000003c003c7308 */ /* 0x000e620000000800 */
[----:B--2---:R-:W-:Y:S01]  /*60e0*/  @!P3 FMUL R39, R39, R39 ;  /* 0x000000272727b220 */ /* 0x004fe20000400000 */
[----:B------:R-:W-:Y:S01]  /*60f0*/  FSETP.GEU.AND P3, PT, R43, -126, PT ;  /* 0xc2fc00002b00780b */ /* 0x000fe20003f6e000 */
[----:B---3--:R-:W-:Y:S01]  /*6100*/  FADD R51, R23, R52 ;  /* 0x0000003417337221 */ /* 0x008fe20000000000 */
[----:B------:R-:W-:-:S03]  /*6110*/  F2FP.F16.F32.PACK_AB R52, R52, R69 ;  /* 0x000000453434723e */ /* 0x000fc600000000ff */
[----:B------:R-:W-:Y:S01]  /*6120*/  @!P6 FMUL R59, R59, 0.5 ;  /* 0x3f0000003b3be820 */ /* 0x000fe20000400000 */
[----:B------:R2:W3:Y:S01]  /*6130*/  MUFU.EX2 R58, R55 ;  /* 0x00000037003a7308 */ /* 0x0004e20000000800 */
[----:B----4-:R-:W-:Y:S01]  /*6140*/  @!P2 FMUL R54, R54, R54 ;  /* 0x000000363636a220 */ /* 0x010fe20000400000 */
[----:B------:R-:W-:-:S05]  /*6150*/  FSETP.GEU.AND P2, PT, R62, -126, PT ;  /* 0xc2fc00003e00780b */ /* 0x000fca0003f4e000 */
[----:B------:R-:W-:Y:S01]  /*6160*/  @!P3 FMUL R43, R43, 0.5 ;  /* 0x3f0000002b2bb820 */ /* 0x000fe20000400000 */
[----:B------:R4:W5:Y:S01]  /*6170*/  MUFU.EX2 R77, R59 ;  /* 0x0000003b004d7308 */ /* 0x0009620000000800 */
[----:B-1----:R-:W-:Y:S01]  /*6180*/  @!P5 FMUL R60, R60, R60 ;  /* 0x0000003c3c3cd220 */ /* 0x002fe20000400000 */
[----:B------:R-:W-:Y:S01]  /*6190*/  FSETP.GEU.AND P5, PT, R47, -126, PT ;  /* 0xc2fc00002f00780b */ /* 0x000fe20003fae000 */
[----:B--2---:R-:W-:Y:S01]  /*61a0*/  FADD R55, R7, R26 ;  /* 0x0000001a07377221 */ /* 0x004fe20000000000 */
[----:B------:R-:W-:Y:S01]  /*61b0*/  FADD R7, R11, R18 ;  /* 0x000000120b077221 */ /* 0x000fe20000000000 */
[----:B------:R-:W-:Y:S02]  /*61c0*/  FADD R26, R15, R22 ;  /* 0x000000160f1a7221 */ /* 0x000fe40000000000 */
[----:B------:R-:W-:Y:S01]  /*61d0*/  @!P2 FMUL R62, R62, 0.5 ;  /* 0x3f0000003e3ea820 */ /* 0x000fe20000400000 */
[----:B------:R-:W1:Y:S01]  /*61e0*/  MUFU.EX2 R43, R43 ;  /* 0x0000002b002b7308 */ /* 0x000e620000000800 */
[----:B---3--:R-:W-:Y:S01]  /*61f0*/  @!P4 FMUL R58, R58, R58 ;  /* 0x0000003a3a3ac220 */ /* 0x008fe20000400000 */
[----:B------:R-:W-:Y:S01]  /*6200*/  FSETP.GEU.AND P4, PT, R64, -126, PT ;  /* 0xc2fc00004000780b */ /* 0x000fe20003f8e000 */
[----:B----4-:R-:W-:Y:S01]  /*6210*/  FADD R59, R7, R68 ;  /* 0x00000044073b7221 */ /* 0x010fe20000000000 */
[----:B------:R-:W-:Y:S01]  /*6220*/  FADD R72, R26, R51 ;  /* 0x000000331a487221 */ /* 0x000fe20000000000 */
[----:B------:R-:W-:Y:S01]  /*6230*/  FADD R7, R8, R49 ;  /* 0x0000003108077221 */ /* 0x000fe20000000000 */
[----:B------:R-:W-:Y:S01]  /*6240*/  FADD R26, R14, R65 ;  /* 0x000000410e1a7221 */ /* 0x000fe20000000000 */
[----:B------:R-:W-:Y:S01]  /*6250*/  @!P5 FMUL R47, R47, 0.5 ;  /* 0x3f0000002f2fd820 */ /* 0x000fe20000400000 */
[----:B------:R-:W2:Y:S01]  /*6260*/  MUFU.EX2 R62, R62 ;  /* 0x0000003e003e7308 */ /* 0x000ea20000000800 */
[----:B-----5:R-:W-:Y:S01]  /*6270*/  @!P6 FMUL R77, R77, R77 ;  /* 0x0000004d4d4de220 */ /* 0x020fe20000400000 */
[----:B------:R-:W-:Y:S01]  /*6280*/  FSETP.GEU.AND P6, PT, R66, -126, PT ;  /* 0xc2fc00004200780b */ /* 0x000fe20003fce000 */
[----:B------:R-:W-:Y:S01]  /*6290*/  FADD R68, R16, R73 ;  /* 0x0000004910447221 */ /* 0x000fe20000000000 */
[----:B------:R-:W-:Y:S01]  /*62a0*/  FADD R51, R7, R26 ;  /* 0x0000001a07337221 */ /* 0x000fe20000000000 */
[----:B------:R-:W-:Y:S01]  /*62b0*/  FADD R7, R13, R20 ;  /* 0x000000140d077221 */ /* 0x000fe20000000000 */
[----:B------:R-:W-:Y:S01]  /*62c0*/  FADD R26, R21, R48 ;  /* 0x00000030151a7221 */ /* 0x000fe20000000000 */
[----:B------:R-:W-:Y:S01]  /*62d0*/  @!P4 FMUL R64, R64, 0.5 ;  /* 0x3f0000004040c820 */ /* 0x000fe20000400000 */
[----:B------:R-:W3:Y:S01]  /*62e0*/  MUFU.EX2 R47, R47 ;  /* 0x0000002f002f7308 */ /* 0x000ee20000000800 */
[----:B-1----:R-:W-:Y:S01]  /*62f0*/  @!P3 FMUL R43, R43, R43 ;  /* 0x0000002b2b2bb220 */ /* 0x002fe20000400000 */
[----:B------:R-:W-:Y:S01]  /*6300*/  FSETP.GEU.AND P3, PT, R74, -126, PT ;  /* 0xc2fc00004a00780b */ /* 0x000fe20003f6e000 */
[----:B------:R-:W-:Y:S01]  /*6310*/  FADD R26, R7, R26 ;  /* 0x0000001a071a7221 */ /* 0x000fe20000000000 */
[----:B------:R-:W-:Y:S01]  /*6320*/  FADD R7, R25, R60 ;  /* 0x0000003c19077221 */ /* 0x000fe20000000000 */
[----:B------:R-:W-:Y:S01]  /*6330*/  FADD R55, R55, R70 ;  /* 0x0000004637377221 */ /* 0x000fe20000000000 */
[----:B------:R-:W-:Y:S01]  /*6340*/  FADD R59, R59, R72 ;  /* 0x000000483b3b7221 */ /* 0x000fe20000000000 */
[----:B------:R-:W-:Y:S01]  /*6350*/  @!P6 FMUL R66, R66, 0.5 ;  /* 0x3f0000004242e820 */ /* 0x000fe20000400000 */
[----:B------:R-:W1:Y:S01]  /*6360*/  MUFU.EX2 R64, R64 ;  /* 0x0000004000407308 */ /* 0x000e620000000800 */
[----:B--2---:R-:W-:Y:S01]  /*6370*/  @!P2 FMUL R62, R62, R62 ;  /* 0x0000003e3e3ea220 */ /* 0x004fe20000400000 */
[----:B------:R-:W-:-:S02]  /*6380*/  FSETP.GEU.AND P2, PT, R71, -126, PT ;  /* 0xc2fc00004700780b */ /* 0x000fc40003f4e000 */
[----:B------:R-:W-:-:S03]  /*6390*/  F2FP.F16.F32.PACK_AB R25, R30, R25 ;  /* 0x000000191e19723e */ /* 0x000fc600000000ff */
[----:B------:R-:W-:Y:S01]  /*63a0*/  @!P3 FMUL R74, R74, 0.5 ;  /* 0x3f0000004a4ab820 */ /* 0x000fe20000400000 */
[----:B------:R-:W2:Y:S01]  /*63b0*/  MUFU.EX2 R66, R66 ;  /* 0x0000004200427308 */ /* 0x000ea20000000800 */
[----:B---3--:R-:W-:Y:S01]  /*63c0*/  @!P5 FMUL R47, R47, R47 ;  /* 0x0000002f2f2fd220 */ /* 0x008fe20000400000 */
[----:B------:R-:W-:-:S05]  /*63d0*/  FSETP.GEU.AND P5, PT, R78, -126, PT ;  /* 0xc2fc00004e00780b */ /* 0x000fca0003fae000 */
[----:B------:R-:W-:Y:S01]  /*63e0*/  @!P2 FMUL R71, R71, 0.5 ;  /* 0x3f0000004747a820 */ /* 0x000fe20000400000 */
[----:B------:R3:W4:Y:S01]  /*63f0*/  MUFU.EX2 R80, R74 ;  /* 0x0000004a00507308 */ /* 0x0007220000000800 */
[----:B-1----:R-:W-:Y:S01]  /*6400*/  @!P4 FMUL R64, R64, R64 ;  /* 0x000000404040c220 */ /* 0x002fe20000400000 */
[----:B------:R-:W-:-:S03]  /*6410*/  FSETP.GEU.AND P4, PT, R75, -126, PT ;  /* 0xc2fc00004b00780b */ /* 0x000fc60003f8e000 */
        /* <DEDUP_REMOVED lines=8> */
[----:B------:R-:W-:Y:S02]  /*64a0*/  FADD R68, R41, R56 ;  /* 0x0000003829447221 */ /* 0x000fe40000000000 */
[----:B------:R-:W-:Y:S01]  /*64b0*/  @!P4 FMUL R75, R75, 0.5 ;  /* 0x3f0000004b4bc820 */ /* 0x000fe20000400000 */
[----:B------:R2:W3:Y:S01]  /*64c0*/  MUFU.EX2 R82, R78 ;  /* 0x0000004e00527308 */ /* 0x0004e20000000800 */
[----:B----4-:R-:W-:Y:S01]  /*64d0*/  @!P3 FMUL R80, R80, R80 ;  /* 0x000000505050b220 */ /* 0x010fe20000400000 */
[----:B------:R-:W-:Y:S01]  /*64e0*/  FSETP.GEU.AND P3, PT, R83, -126, PT ;  /* 0xc2fc00005300780b */ /* 0x000fe20003f6e000 */
[----:B------:R-:W-:Y:S01]  /*64f0*/  FADD R9, R9, R68 ;  /* 0x0000004409097221 */ /* 0x000fe20000000000 */
[----:B------:R-:W-:Y:S01]  /*6500*/  FADD R68, R30, R77 ;  /* 0x0000004d1e447221 */ /* 0x000fe20000000000 */
[----:B------:R-:W-:Y:S01]  /*6510*/  FADD R74, R51, R74 ;  /* 0x0000004a334a7221 */ /* 0x000fe20000000000 */
[----:B------:R-:W-:Y:S01]  /*6520*/  F2FP.F16.F32.PACK_AB R30, R17, R10 ;  /* 0x0000000a111e723e */ /* 0x000fe200000000ff */
[----:B------:R-:W-:Y:S01]  /*6530*/  @!P6 FMUL R63, R63, 0.5 ;  /* 0x3f0000003f3fe820 */ /* 0x000fe20000400000 */
[----:B------:R-:W4:Y:S01]  /*6540*/  MUFU.EX2 R75, R75 ;  /* 0x0000004b004b7308 */ /* 0x000f220000000800 */
[----:B-1----:R-:W-:Y:S01]  /*6550*/  @!P2 FMUL R71, R71, R71 ;  /* 0x000000474747a220 */ /* 0x002fe20000400000 */
[----:B------:R-:W-:Y:S01]  /*6560*/  FSETP.GEU.AND P2, PT, R67, -126, PT ;  /* 0xc2fc00004300780b */ /* 0x000fe20003f4e000 */
[----:B--2---:R-:W-:Y:S01]  /*6570*/  FADD R78, R33, R80 ;  /* 0x00000050214e7221 */ /* 0x004fe20000000000 */
[----:B------:R-:W-:Y:S01]  /*6580*/  FADD R26, R26, R9 ;  /* 0x000000091a1a7221 */ /* 0x000fe20000000000 */
[----:B------:R-:W-:Y:S01]  /*6590*/  FADD R55, R55, R74 ;  /* 0x0000004a37377221 */ /* 0x000fe20000000000 */
[----:B------:R-:W-:Y:S01]  /*65a0*/  SHF.L.U32 R9, R6, 0x1f, RZ ;  /* 0x0000001f06097819 */ /* 0x000fe200000006ff */
[----:B------:R-:W-:Y:S01]  /*65b0*/  @!P3 FMUL R83, R83, 0.5 ;  /* 0x3f0000005353b820 */ /* 0x000fe20000400000 */
[----:B------:R-:W1:Y:S01]  /*65c0*/  MUFU.EX2 R84, R63 ;  /* 0x0000003f00547308 */ /* 0x000e620000000800 */
[----:B---3--:R-:W-:Y:S01]  /*65d0*/  @!P5 FMUL R82, R82, R82 ;  /* 0x000000525252d220 */ /* 0x008fe20000400000 */
[----:B------:R-:W-:Y:S01]  /*65e0*/  FSETP.GEU.AND P5, PT, R86, -126, PT ;  /* 0xc2fc00005600780b */ /* 0x000fe20003fae000 */
[----:B------:R-:W-:Y:S01]  /*65f0*/  FADD R144, R7, R78 ;  /* 0x0000004e07907221 */ /* 0x000fe20000000000 */
[----:B------:R-:W-:Y:S01]  /*6600*/  FADD R7, R27, R62 ;  /* 0x0000003e1b077221 */ /* 0x000fe20000000000 */
[----:B------:R-:W-:Y:S01]  /*6610*/  FADD R78, R42, R71 ;  /* 0x000000472a4e7221 */ /* 0x000fe20000000000 */
[----:B------:R-:W-:Y:S01]  /*6620*/  FADD R26, R59, R26 ;  /* 0x0000001a3b1a7221 */ /* 0x000fe20000000000 */
[----:B------:R-:W-:Y:S01]  /*6630*/  @!P2 FMUL R67, R67, 0.5 ;  /* 0x3f0000004343a820 */ /* 0x000fe20000400000 */
[----:B------:R-:W2:Y:S01]  /*6640*/  MUFU.EX2 R83, R83 ;  /* 0x0000005300537308 */ /* 0x000ea20000000800 */
[----:B----4-:R-:W-:Y:S01]  /*6650*/  @!P4 FMUL R75, R75, R75 ;  /* 0x0000004b4b4bc220 */ /* 0x010fe20000400000 */
[----:B------:R-:W-:Y:S01]  /*6660*/  FSETP.GEU.AND P4, PT, R79, -126, PT ;  /* 0xc2fc00004f00780b */ /* 0x000fe20003f8e000 */
[----:B------:R-:W-:Y:S01]  /*6670*/  FADD R26, R55, R26 ;  /* 0x0000001a371a7221 */ /* 0x000fe20000000000 */
[----:B------:R-:W-:-:S02]  /*6680*/  F2FP.F16.F32.PACK_AB R27, R34, R27 ;  /* 0x0000001b221b723e */ /* 0x000fc400000000ff */
[----:B------:R-:W-:Y:S01]  /*6690*/  F2FP.F16.F32.PACK_AB R33, R46, R33 ;  /* 0x000000212e21723e */ /* 0x000fe200000000ff */
[----:B------:R-:W-:Y:S01]  /*66a0*/  @!P5 FMUL R86, R86, 0.5 ;  /* 0x3f0000005656d820 */ /* 0x000fe20000400000 */
[----:B------:R-:W3:Y:S01]  /*66b0*/  MUFU.EX2 R67, R67 ;  /* 0x0000004300437308 */ /* 0x000ee20000000800 */
[----:B-1----:R-:W-:Y:S01]  /*66c0*/  @!P6 FMUL R84, R84, R84 ;  /* 0x000000545454e220 */ /* 0x002fe20000400000 */
[----:B------:R-:W-:Y:S02]  /*66d0*/  FSETP.GEU.AND P6, PT, R87, -126, PT ;  /* 0xc2fc00005700780b */ /* 0x000fe40003fce000 */
[----:B------:R-:W-:Y:S01]  /*66e0*/  F2FP.F16.F32.PACK_AB R77, R77, R60 ;  /* 0x0000003c4d4d723e */ /* 0x000fe200000000ff */
[----:B------:R-:W-:Y:S01]  /*66f0*/  FADD R81, R37, R84 ;  /* 0x0000005425517221 */ /* 0x000fe20000000000 */
[----:B------:R-:W-:Y:S01]  /*6700*/  F2FP.F16.F32.PACK_AB R37, R54, R37 ;  /* 0x000000253625723e */ /* 0x000fe200000000ff */
[----:B------:R-:W-:Y:S01]  /*6710*/  @!P4 FMUL R79, R79, 0.5 ;  /* 0x3f0000004f4fc820 */ /* 0x000fe20000400000 */
[----:B------:R-:W1:Y:S01]  /*6720*/  MUFU.EX2 R86, R86 ;  /* 0x0000005600567308 */ /* 0x000e620000000800 */
[----:B--2---:R-:W-:Y:S01]  /*6730*/  @!P3 FMUL R83, R83, R83 ;  /* 0x000000535353b220 */ /* 0x004fe20000400000 */
[----:B------:R-:W-:Y:S01]  /*6740*/  FSETP.GEU.AND P3, PT, R12, -126, PT ;  /* 0xc2fc00000c00780b */ /* 0x000fe20003f6e000 */
[----:B------:R-:W-:Y:S01]  /*6750*/  FADD R147, R76, R81 ;  /* 0x000000514c937221 */ /* 0x000fe20000000000 */
[----:B------:R-:W-:Y:S01]  /*6760*/  FADD R76, R35, R82 ;  /* 0x00000052234c7221 */ /* 0x000fe20000000000 */
[----:B------:R-:W-:-:S02]  /*6770*/  F2FP.F16.F32.PACK_AB R35, R50, R35 ;  /* 0x000000233223723e */ /* 0x000fc400000000ff */
[----:B------:R-:W-:Y:S01]  /*6780*/  @!P6 FMUL R87, R87, 0.5 ;  /* 0x3f0000005757e820 */ /* 0x000fe20000400000 */
[----:B------:R2:W4:Y:S01]  /*6790*/  MUFU.EX2 R63, R79 ;  /* 0x0000004f003f7308 */ /* 0x0005220000000800 */
[----:B------:R-:W-:Y:S01]  /*67a0*/  FADD R146, R7, R76 ;  /* 0x0000004c07927221 */ /* 0x000fe20000000000 */
[----:B------:R-:W-:Y:S01]  /*67b0*/  FADD R76, R31, R66 ;  /* 0x000000421f4c7221 */ /* 0x000fe20000000000 */
[----:B------:R-:W-:Y:S01]  /*67c0*/  FADD R144, R144, R147 ;  /* 0x0000009390907221 */ /* 0x000fe20000000000 */
[----:B---3--:R-:W-:Y:S01]  /*67d0*/  @!P2 FMUL R67, R67, R67 ;  /* 0x000000434343a220 */ /* 0x008fe20000400000 */
[----:B------:R3:W3:Y:S01]  /*67e0*/  SYNCS.PHASECHK.TRANS64.TRYWAIT P2, [UR10+0x2a000], R9 ;  /* 0x02a00009ff0075a7 */ /* 0x0006e2000804014a */
[----:B------:R-:W-:Y:S01]  /*67f0*/  F2FP.F16.F32.PACK_AB R31, R42, R31 ;  /* 0x0000001f2a1f723e */ /* 0x000fe200000000ff */
[----:B------:R-:W-:Y:S01]  /*6800*/  @!P3 FMUL R12, R12, 0.5 ;  /* 0x3f0000000c0cb820 */ /* 0x000fe20000400000 */
[----:B------:R-:W5:Y:S01]  /*6810*/  MUFU.EX2 R87, R87 ;  /* 0x0000005700577308 */ /* 0x000f620000000800 */
[----:B--2---:R-:W-:Y:S01]  /*6820*/  FADD R79, R46, R75 ;  /* 0x0000004b2e4f7221 */ /* 0x004fe20000000000 */
[----:B-1----:R-:W-:Y:S01]  /*6830*/  @!P5 FMUL R86, R86, R86 ;  /* 0x000000565656d220 */ /* 0x002fe20000400000 */
[-C--:B------:R-:W-:Y:S01]  /*6840*/  FMUL R138, R138, R67.reuse ;  /* 0x000000438a8a7220 */ /* 0x080fe20000400000 */
[----:B------:R-:W-:Y:S01]  /*6850*/  FMUL R139, R139, R67 ;  /* 0x000000438b8b7220 */ /* 0x000fe20000400000 */
[----:B------:R-:W-:Y:S01]  /*6860*/  FADD R145, R68, R79 ;  /* 0x0000004f44917221 */ /* 0x000fe20000000000 */
[----:B------:R-:W-:Y:S01]  /*6870*/  FADD R68, R38, R47 ;  /* 0x0000002f26447221 */ /* 0x000fe20000000000 */
[----:B------:R-:W-:Y:S01]  /*6880*/  FADD R79, R54, R83 ;  /* 0x00000053364f7221 */ /* 0x000fe20000000000 */
[----:B------:R-:W1:Y:S01]  /*6890*/  MUFU.EX2 R7, R12 ;  /* 0x0000000c00077308 */ /* 0x000e620000000800 */
[----:B----4-:R-:W-:Y:S01]  /*68a0*/  @!P4 FMUL R63, R63, R63 ;  /* 0x0000003f3f3fc220 */ /* 0x010fe20000400000 */
[----:B------:R-:W-:Y:S01]  /*68b0*/  FADD R81, R39, R86 ;  /* 0x0000005627517221 */ /* 0x000fe20000000000 */
[----:B------:R-:W-:Y:S01]  /*68c0*/  FADD R148, R68, R79 ;  /* 0x0000004f44947221 */ /* 0x000fe20000000000 */
[----:B------:R-:W-:Y:S01]  /*68d0*/  FADD R68, R34, R43 ;  /* 0x0000002b22447221 */ /* 0x000fe20000000000 */
[----:B------:R-:W-:Y:S01]  /*68e0*/  FADD R79, R50, R63 ;  /* 0x0000003f324f7221 */ /* 0x000fe20000000000 */
[----:B------:R-:W-:Y:S01]  /*68f0*/  FADD R81, R76, R81 ;  /* 0x000000514c517221 */ /* 0x000fe20000000000 */
[----:B------:R-:W-:Y:S01]  /*6900*/  FADD R145, R145, R148 ;  /* 0x0000009491917221 */ /* 0x000fe20000000000 */
[----:B------:R-:W-:Y:S01]  /*6910*/  F2FP.F16.F32.PACK_AB R76, R18, R45 ;  /* 0x0000002d124c723e */ /* 0x000fe200000000ff */
[----:B-----5:R-:W-:Y:S01]  /*6920*/  @!P6 FMUL R87, R87, R87 ;  /* 0x000000575757e220 */ /* 0x020fe20000400000 */
[----:B------:R-:W-:Y:S01]  /*6930*/  FADD R68, R68, R79 ;  /* 0x0000004f44447221 */ /* 0x000fe20000000000 */
[----:B------:R-:W-:Y:S01]  /*6940*/  FADD R81, R146, R81 ;  /* 0x0000005192517221 */ /* 0x000fe20000000000 */
[-C--:B------:R-:W-:Y:S01]  /*6950*/  FMUL R142, R142, R67.reuse ;  /* 0x000000438e8e7220 */ /* 0x080fe20000400000 */
[----:B------:R-:W-:Y:S01]  /*6960*/  FADD R85, R58, R87 ;  /* 0x000000573a557221 */ /* 0x000fe20000000000 */
[----:B------:R-:W-:Y:S01]  /*6970*/  FMUL R143, R143, R67 ;  /* 0x000000438f8f7220 */ /* 0x000fe20000400000 */
[----:B------:R-:W-:Y:S01]  /*6980*/  FADD R81, R144, R81 ;  /* 0x0000005190517221 */ /* 0x000fe20000000000 */
[----:B------:R-:W-:Y:S01]  /*6990*/  F2FP.F16.F32.PACK_AB R144, R22, R53 ;  /* 0x000000351690723e */ /* 0x000fe200000000ff */
[----:B------:R-:W-:Y:S01]  /*69a0*/  FADD R85, R78, R85 ;  /* 0x000000554e557221 */ /* 0x000fe20000000000 */
[----:B-1----:R-:W-:Y:S01]  /*69b0*/  @!P3 FMUL R7, R7, R7 ;  /* 0x000000070707b220 */ /* 0x002fe20000400000 */
[-C--:B------:R-:W-:Y:S01]  /*69c0*/  FMUL R130, R130, R67.reuse ;  /* 0x0000004382827220 */ /* 0x080fe20000400000 */
[----:B------:R-:W-:Y:S01]  /*69d0*/  FMUL R131, R131, R67 ;  /* 0x0000004383837220 */ /* 0x000fe20000400000 */
[----:B------:R-:W-:Y:S01]  /*69e0*/  FADD R68, R68, R85 ;  /* 0x0000005544447221 */ /* 0x000fe20000000000 */
[----:B------:R-:W-:Y:S01]  /*69f0*/  FFMA R2, R7, R2, R26 ;  /* 0x0000000207027223 */ /* 0x000fe2000000001a */
[-C--:B------:R-:W-:Y:S01]  /*6a00*/  FMUL R136, R136, R7.reuse ;  /* 0x0000000788887220 */ /* 0x080fe20000400000 */
[-C--:B------:R-:W-:Y:S01]  /*6a10*/  FMUL R137, R137, R7.reuse ;  /* 0x0000000789897220 */ /* 0x080fe20000400000 */
[----:B------:R-:W-:Y:S01]  /*6a20*/  FADD R68, R145, R68 ;  /* 0x0000004491447221 */ /* 0x000fe20000000000 */
[----:B------:R-:W-:Y:S01]  /*6a30*/  F2FP.F16.F32.PACK_AB R145, R47, R64 ;  /* 0x000000402f91723e */ /* 0x000fe200000000ff */
[-C--:B------:R-:W-:Y:S01]  /*6a40*/  FMUL R140, R140, R7.reuse ;  /* 0x000000078c8c7220 */ /* 0x080fe20000400000 */
[-C--:B------:R-:W-:Y:S01]  /*6a50*/  FMUL R141, R141, R7.reuse ;  /* 0x000000078d8d7220 */ /* 0x080fe20000400000 */
[----:B------:R-:W-:Y:S01]  /*6a60*/  FADD R68, R81, R68 ;  /* 0x0000004451447221 */ /* 0x000fe20000000000 */
[-C--:B------:R-:W-:Y:S01]  /*6a70*/  FMUL R128, R128, R7.reuse ;  /* 0x0000000780807220 */ /* 0x080fe20000400000 */
[-C--:B------:R-:W-:Y:S01]  /*6a80*/  FMUL R129, R129, R7.reuse ;  /* 0x0000000781817220 */ /* 0x080fe20000400000 */
[-C--:B------:R-:W-:Y:S01]  /*6a90*/  FMUL R132, R132, R7.reuse ;  /* 0x0000000784847220 */ /* 0x080fe20000400000 */
[----:B------:R-:W-:Y:S01]  /*6aa0*/  FFMA R0, R67, R0, R68 ;  /* 0x0000000043007223 */ /* 0x000fe20000000044 */
[-C--:B------:R-:W-:Y:S01]  /*6ab0*/  FMUL R133, R133, R7.reuse ;  /* 0x0000000785857220 */ /* 0x080fe20000400000 */
        /* <DEDUP_REMOVED lines=19> */
[----:B------:R-:W-:Y:S01]  /*6bf0*/  FMUL R93, R93, R7 ;  /* 0x000000075d5d7220 */ /* 0x000fe20000400000 */
[----:B------:R-:W-:Y:S01]  /*6c00*/  F2FP.F16.F32.PACK_AB R26, R13, R8 ;  /* 0x000000080d1a723e */ /* 0x000fe200000000ff */
        /* <DEDUP_REMOVED lines=33> */
[----:B------:R-:W-:Y:S01]  /*6e20*/  F2FP.F16.F32.PACK_AB R54, R56, R73 ;  /* 0x000000493836723e */ /* 0x000fe200000000ff */
[----:B---3--:R-:W-:Y:S06]  /*6e30*/  @!P0 BRA `(.L_x_27) ;  /* 0x0000000000048947 */ /* 0x008fec0003800000 */
[----:B------:R-:W-:Y:S01]  /*6e40*/  BPT.TRAP 0x1 ;  /* 0x000000040000795c */ /* 0x000fe20000300000 */
.L_x_27:
[----:B------:R-:W-:Y:S05]  /*6e50*/  @P2 BRA `(.L_x_28) ;  /* 0x0000000000082947 */ /* 0x000fea0003800000 */
[----:B------:R-:W1:Y:S02]  /*6e60*/  SYNCS.PHASECHK.TRANS64.TRYWAIT P2, [UR10+0x2a000], R9 ;  /* 0x02a00009ff0075a7 */ /* 0x000e64000804014a */
[----:B-1----:R-:W-:Y:S05]  /*6e70*/  @!P2 BRA `(.L_x_29) ;  /* 0x000000500088a947 */ /* 0x002fea0003800000 */
.L_x_28:
[----:B------:R-:W-:Y:S01]  /*6e80*/  UIMAD UR10, UR7, 0x700, UR5 ;  /* 0x00000700070a78a4 */ /* 0x000fe2000f8e0205 */
[----:B------:R-:W-:Y:S01]  /*6e90*/  WARPGROUP.ARRIVE ;  /* 0x00000000000079c5 */ /* 0x000fe20000000000 */
[----:B------:R-:W-:Y:S01]  /*6ea0*/  UMOV UR11, 0xc0000010 ;  /* 0xc0000010000b7882 */ /* 0x000fe20000000000 */
[----:B------:R-:W-:Y:S01]  /*6eb0*/  UMOV UR15, 0xc0000010 ;  /* 0xc0000010000f7882 */ /* 0x000fe20000000000 */
[----:B------:R-:W-:Y:S01]  /*6ec0*/  UIADD3 UR14, UR10, 0x100, URZ ;  /* 0x000001000a0e7890 */ /* 0x000fe2000fffe03f */
[----:B------:R-:W-:Y:S01]  /*6ed0*/  F2FP.F16.F32.PACK_AB R55, R87, R86 ;  /* 0x000000565737723e */ /* 0x000fe200000000ff */
[----:B------:R-:W-:Y:S01]  /*6ee0*/  UIADD3 UR18, UR10, 0x200, URZ ;  /* 0x000002000a127890 */ /* 0x000fe2000fffe03f */
[----:B------:R-:W-:Y:S02]  /*6ef0*/  UMOV UR19, 0xc0000010 ;  /* 0xc000001000137882 */ /* 0x000fe40000000000 */
[----:B------:R-:W-:Y:S01]  /*6f00*/  HGMMA.64x16x16.F32 R136, R24, gdesc[UR8].tnspB, R136, gsb0 ;  /* 0x4020000818887df0 */ /* 0x000fe20008000888 */
[----:B------:R-:W-:Y:S01]  /*6f10*/  UIADD3 UR22, UR10, 0x300, URZ ;  /* 0x000003000a167890 */ /* 0x000fe2000fffe03f */
[----:B------:R-:W-:Y:S01]  /*6f20*/  UMOV UR23, 0xc0000010 ;  /* 0xc000001000177882 */ /* 0x000fe20000000000 */
[----:B------:R-:W-:Y:S01]  /*6f30*/  UIADD3 UR26, UR10, 0x400, URZ ;  /* 0x000004000a1a7890 */ /* 0x000fe2000fffe03f */
[----:B------:R-:W-:Y:S01]  /*6f40*/  UMOV UR27, 0xc0000010 ;  /* 0xc0000010001b7882 */ /* 0x000fe20000000000 */
[----:B------:R-:W-:Y:S01]  /*6f50*/  UMOV UR11, 0xc0000010 ;  /* 0xc0000010000b7882 */ /* 0x000fe20000000000 */
[----:B------:R-:W-:-:S02]  /*6f60*/  WARPGROUP.DEPBAR.LE gsb0, 0x0 ;  /* 0x00008000000079c5 */ /* 0x000fc40000010000 */
        /* <DEDUP_REMOVED lines=249> */
[----:B------:R-:W-:Y:S01]  /*7f00*/  UIADD3 UR10, UR10, 0x6e0, URZ ;  /* 0x000006e00a0a7890 */ /* 0x000fe2000fffe03f */
        /* <DEDUP_REMOVED lines=18> */
.L_x_30:
[----:B------:R-:W-:-:S04]  /*8030*/  ULEA UR10, UR4, UR36, 0x3 ;  /* 0x00000024040a7291 */ /* 0x000fc8000f8e183f */
[----:B------:R-:W-:-:S04]  /*8040*/  UIADD3 UR10, UR10, 0x2a028, URZ ;  /* 0x0002a0280a0a7890 */ /* 0x000fc8000fffe03f */
[----:B------:R-:W-:-:S09]  /*8050*/  UPRMT UR10, URZ, 0x654, UR10 ;  /* 0x000006543f0a7896 */ /* 0x000fd2000800000a */
[----:B------:R-:W-:Y:S01]  /*8060*/  SYNCS.ARRIVE.TRANS64.RED.A1T0 RZ, [UR10], RZ ;  /* 0x000000ffffff79a7 */ /* 0x000fe2000810040a */
[----:B------:R-:W-:Y:S05]  /*8070*/  @P1 BRA `(.L_x_31) ;  /* 0x0000000000041947 */ /* 0x000fea0003800000 */
[----:B------:R-:W-:Y:S01]  /*8080*/  BPT.TRAP 0x1 ;  /* 0x000000040000795c */ /* 0x000fe20000300000 */
.L_x_31:
[----:B------:R-:W-:-:S04]  /*8090*/  UIADD3 UR4, UR4, 0x1, URZ ;  /* 0x0000000104047890 */ /* 0x000fc8000fffe03f */
[----:B------:R-:W-:-:S04]  /*80a0*/  UISETP.NE.AND UP0, UPT, UR4, 0x5, UPT ;  /* 0x000000050400788c */ /* 0x000fc8000bf05270 */
[----:B------:R-:W-:Y:S01]  /*80b0*/  USEL UR10, UR4, URZ, UP0 ;  /* 0x0000003f040a7287 */ /* 0x000fe20008000000 */
[----:B------:R-:W-:Y:S11]  /*80c0*/  @!P0 BRA `(.L_x_32) ;  /* 0x0000000000048947 */ /* 0x000ff60003800000 */
[----:B------:R-:W-:Y:S01]  /*80d0*/  BPT.TRAP 0x1 ;  /* 0x000000040000795c */ /* 0x000fe20000300000 */
.L_x_32:
[----:B------:R-:W-:-:S04]  /*80e0*/  ULEA UR4, UR10, UR36, 0x3 ;  /* 0x000000240a047291 */ /* 0x000fc8000f8e183f */
[----:B------:R-:W-:-:S04]  /*80f0*/  UIADD3 UR4, UR4, 0x2a028, URZ ;  /* 0x0002a02804047890 */ /* 0x000fc8000fffe03f */
[----:B------:R-:W-:-:S09]  /*8100*/  UPRMT UR4, URZ, 0x654, UR4 ;  /* 0x000006543f047896 */ /* 0x000fd20008000004 */
[----:B------:R-:W-:Y:S01]  /*8110*/  SYNCS.ARRIVE.TRANS64.RED.A1T0 RZ, [UR4], RZ ;  /* 0x000000ffffff79a7 */ /* 0x000fe20008100404 */
[----:B------:R-:W-:Y:S05]  /*8120*/  @P1 BRA `(.L_x_33) ;  /* 0x0000000000041947 */ /* 0x000fea0003800000 */
[----:B------:R-:W-:Y:S01]  /*8130*/  BPT.TRAP 0x1 ;  /* 0x000000040000795c */ /* 0x000fe20000300000 */
.L_x_33:
[----:B------:R-:W-:Y:S01]  /*8140*/  UIADD3 UR7, UR7, 0x1, URZ ;  /* 0x0000000107077890 */ /* 0x000fe2000fffe03f */
[C---:B------:R-:W-:Y:S01]  /*8150*/  ISETP.GT.AND P2, PT, R5.reuse, 0x2, PT ;  /* 0x000000020500780c */ /* 0x040fe20003f44270 */
[----:B------:R-:W-:Y:S01]  /*8160*/  UIADD3 UR4, UR10, 0x1, URZ ;  /* 0x000000010a047890 */ /* 0x000fe2000fffe03f */
[----:B------:R-:W-:Y:S01]  /*8170*/  IADD3 R5, R5, -0x1, RZ ;  /* 0xffffffff05057810 */ /* 0x000fe20007ffe0ff */
[----:B------:R-:W-:Y:S01]  /*8180*/  UISETP.NE.AND UP1, UPT, UR7, 0x5, UPT ;  /* 0x000000050700788c */ /* 0x000fe2000bf25270 */
[----:B------:R-:W-:Y:S01]  /*8190*/  MOV R7, R3 ;  /* 0x0000000300077202 */ /* 0x000fe20000000f00 */
[----:B------:R-:W-:Y:S01]  /*81a0*/  UISETP.NE.AND UP0, UPT, UR4, 0x5, UPT ;  /* 0x000000050400788c */ /* 0x000fe2000bf05270 */
[----:B-1----:R-:W-:Y:S01]  /*81b0*/  MOV R9, R4 ;  /* 0x0000000400097202 */ /* 0x002fe20000000f00 */
[----:B------:R-:W-:Y:S02]  /*81c0*/  USEL UR10, URZ, 0x1, UP1 ;  /* 0x000000013f0a7887 */ /* 0x000fe40008800000 */
[----:B------:R-:W-:-:S02]  /*81d0*/  USEL UR4, UR4, URZ, UP0 ;  /* 0x0000003f04047287 */ /* 0x000fc40008000000 */
[----:B------:R-:W-:Y:S02]  /*81e0*/  USEL UR7, UR7, URZ, UP1 ;  /* 0x0000003f07077287 */ /* 0x000fe40008800000 */
[----:B------:R-:W-:Y:S01]  /*81f0*/  LOP3.LUT R6, R6, UR10, RZ, 0x3c, !PT ;  /* 0x0000000a06067c12 */ /* 0x000fe2000f8e3cff */
[----:B------:R-:W-:Y:S09]  /*8200*/  @P2 BRA `(.L_x_34) ;  /* 0xffffffc400782947 */ /* 0x000ff2000383ffff */
.L_x_23:
[----:B------:R-:W1:Y:S01]  /*8210*/  SHFL.BFLY PT, R5, R2, 0x1, 0x1f ;  /* 0x0c201f0002057f89 */ /* 0x000e6200000e0000 */
[----:B------:R-:W-:Y:S01]  /*8220*/  BSSY B0, `(.L_x_35) ;  /* 0x0000023000007945 */ /* 0x000fe20003800000 */
[----:B------:R-:W-:Y:S02]  /*8230*/  MOV R9, 0x7f800000 ;  /* 0x7f80000000097802 */ /* 0x000fe40000000f00 */
[----:B------:R-:W2:Y:S01]  /*8240*/  SHFL.BFLY PT, R7, R0, 0x1, 0x1f ;  /* 0x0c201f0000077f89 */ /* 0x000ea200000e0000 */
[----:B------:R-:W-:Y:S02]  /*8250*/  MOV R10, 0x3f800000 ;  /* 0x3f800000000a7802 */ /* 0x000fe40000000f00 */
[----:B------:R-:W-:Y:S01]  /*8260*/  MOV R11, 0x7f800000 ;  /* 0x7f800000000b7802 */ /* 0x000fe20000000f00 */
[----:B-1----:R-:W-:Y:S01]  /*8270*/  FADD R5, R5, R2 ;  /* 0x0000000205057221 */ /* 0x002fe20000000000 */
[----:B--2---:R-:W-:-:S04]  /*8280*/  FADD R14, R7, R0 ;  /* 0x00000000070e7221 */ /* 0x004fc80000000000 */
[----:B------:R-:W1:Y:S04]  /*8290*/  SHFL.BFLY PT, R6, R5, 0x2, 0x1f ;  /* 0x0c401f0005067f89 */ /* 0x000e6800000e0000 */
[----:B------:R-:W2:Y:S01]  /*82a0*/  SHFL.BFLY PT, R15, R14, 0x2, 0x1f ;  /* 0x0c401f000e0f7f89 */ /* 0x000ea200000e0000 */
[C---:B-1----:R-:W-:Y:S01]  /*82b0*/  FSETP.NE.AND P0, PT, R5.reuse, -R6, PT ;  /* 0x800000060500720b */ /* 0x042fe20003f05000 */
[----:B------:R-:W-:Y:S01]  /*82c0*/  FADD R2, R5, R6 ;  /* 0x0000000605027221 */ /* 0x000fe20000000000 */
[----:B------:R-:W-:Y:S01]  /*82d0*/  MOV R6, 0x3f800000 ;  /* 0x3f80000000067802 */ /* 0x000fe20000000f00 */
[----:B--2---:R-:W-:-:S10]  /*82e0*/  FADD R8, R14, R15 ;  /* 0x0000000f0e087221 */ /* 0x004fd40000000000 */
[----:B------:R-:W-:Y:S05]  /*82f0*/  @!P0 BRA `(.L_x_36) ;  /* 0x0000000000548947 */ /* 0x000fea0003800000 */
[----:B------:R-:W-:Y:S01]  /*8300*/  IADD3 R0, R2, 0x1800000, RZ ;  /* 0x0180000002007810 */ /* 0x000fe20007ffe0ff */
[----:B------:R-:W-:Y:S03]  /*8310*/  BSSY B1, `(.L_x_37) ;  /* 0x000000c000017945 */ /* 0x000fe60003800000 */
[----:B------:R-:W-:-:S04]  /*8320*/  LOP3.LUT R0, R0, 0x7f800000, RZ, 0xc0, !PT ;  /* 0x7f80000000007812 */ /* 0x000fc800078ec0ff */
[----:B------:R-:W-:-:S13]  /*8330*/  ISETP.GT.U32.AND P0, PT, R0, 0x1ffffff, PT ;  /* 0x01ffffff0000780c */ /* 0x000fda0003f04070 */
[----:B------:R-:W-:Y:S05]  /*8340*/  @P0 BRA `(.L_x_38) ;  /* 0x0000000000100947 */ /* 0x000fea0003800000 */
[----:B------:R-:W-:-:S07]  /*8350*/  MOV R13, 0x8370 ;  /* 0x00008370000d7802 */ /* 0x000fce0000000f00 */
[----:B------:R-:W-:Y:S05]  /*8360*/  CALL.REL.NOINC `($__internal_0_$__cuda_sm20_rcp_rn_f32_slowpath) ;  /* 0x0000003c00f47944 */ /* 0x000fea0003c00000 */
[----:B------:R-:W-:Y:S01]  /*8370*/  MOV R6, R5 ;  /* 0x0000000500067202 */ /* 0x000fe20000000f00 */
[----:B------:R-:W-:Y:S06]  /*8380*/  BRA `(.L_x_39) ;  /* 0x0000000000107947 */ /* 0x000fec0003800000 */
.L_x_38:
[----:B------:R-:W1:Y:S02]  /*8390*/  MUFU.RCP R5, R2 ;  /* 0x0000000200057308 */ /* 0x000e640000001000 */
[----:B-1----:R-:W-:-:S04]  /*83a0*/  FFMA R0, R2, R5, -1 ;  /* 0xbf80000002007423 */ /* 0x002fc80000000005 */
[----:B------:R-:W-:-:S04]  /*83b0*/  FADD.FTZ R0, -R0, -RZ ;  /* 0x800000ff00007221 */ /* 0x000fc80000010100 */
[----:B------:R-:W-:-:S07]  /*83c0*/  FFMA R6, R5, R0, R5 ;  /* 0x0000000005067223 */ /* 0x000fce0000000005 */
.L_x_39:
[----:B------:R-:W-:Y:S05]  /*83d0*/  BSYNC B1 ;  /* 0x0000000000017941 */ /* 0x000fea0003800000 */
.L_x_37:
[----:B------:R-:W-:Y:S01]  /*83e0*/  FSETP.GEU.AND P0, PT, |R2|, 1.175494350822287508e-38, PT ;  /* 0x008000000200780b */ /* 0x000fe20003f0e200 */
[----:B------:R-:W-:-:S12]  /*83f0*/  ULDC UR4, c[0x0][0x600] ;  /* 0x0001800000047ab9 */ /* 0x000fd80000000800 */
[----:B------:R-:W-:-:S04]  /*8400*/  @!P0 FMUL R2, R2, 16777216 ;  /* 0x4b80000002028820 */ /* 0x000fc80000400000 */
[----:B------:R-:W1:Y:S02]  /*8410*/  MUFU.LG2 R0, R2 ;  /* 0x0000000200007308 */ /* 0x000e640000000c00 */
[----:B-1----:R-:W-:-:S04]  /*8420*/  @!P0 FADD R0, R0, -24 ;  /* 0xc1c0000000008421 */ /* 0x002fc80000000000 */
[----:B------:R-:W-:-:S04]  /*8430*/  FMUL R0, R0, 0.69314718246459960938 ;  /* 0x3f31721800007820 */ /* 0x000fc80000400000 */
[----:B------:R-:W-:-:S07]  /*8440*/  FFMA R11, R3, UR4, R0 ;  /* 0x00000004030b7c23 */ /* 0x000fce0008000000 */
.L_x_36:
[----:B------:R-:W-:Y:S05]  /*8450*/  BSYNC B0 ;  /* 0x0000000000007941 */ /* 0x000fea0003800000 */
.L_x_35:
[----:B------:R-:W-:Y:S01]  /*8460*/  FSETP.NE.AND P0, PT, R14, -R15, PT ;  /* 0x8000000f0e00720b */ /* 0x000fe20003f05000 */
[----:B------:R-:W-:Y:S01]  /*8470*/  ULDC UR4, c[0x0][0x608] ;  /* 0x0001820000047ab9 */ /* 0x000fe20000000800 */
[----:B------:R-:W-:Y:S01]  /*8480*/  BSSY B0, `(.L_x_40) ;  /* 0x0000035000007945 */ /* 0x000fe20003800000 */
[----:B------:R-:W-:-:S04]  /*8490*/  FMUL R6, R6, UR4 ;  /* 0x0000000406067c20 */ /* 0x000fc80008400000 */
        /* <DEDUP_REMOVED lines=28> */
[----:B------:R-:W-:Y:S06]  /*8660*/  @!P0 BRA `(.L_x_41) ;  /* 0x0000000000588947 */ /* 0x000fec0003800000 */
[----:B------:R-:W-:Y:S01]  /*8670*/  IADD3 R0, R8, 0x1800000, RZ ;  /* 0x0180000008007810 */ /* 0x000fe20007ffe0ff */
[----:B------:R-:W-:Y:S03]  /*8680*/  BSSY B1, `(.L_x_42) ;  /* 0x000000d000017945 */ /* 0x000fe60003800000 */
[----:B------:R-:W-:-:S04]  /*8690*/  LOP3.LUT R0, R0, 0x7f800000, RZ, 0xc0, !PT ;  /* 0x7f80000000007812 */ /* 0x000fc800078ec0ff */
[----:B------:R-:W-:-:S13]  /*86a0*/  ISETP.GT.U32.AND P0, PT, R0, 0x1ffffff, PT ;  /* 0x01ffffff0000780c */ /* 0x000fda0003f04070 */
[----:B------:R-:W-:Y:S05]  /*86b0*/  @P0 BRA `(.L_x_43) ;  /* 0x0000000000140947 */ /* 0x000fea0003800000 */
[----:B------:R-:W-:Y:S02]  /*86c0*/  MOV R2, R8 ;  /* 0x0000000800027202 */ /* 0x000fe40000000f00 */
[----:B------:R-:W-:-:S07]  /*86d0*/  MOV R13, 0x86f0 ;  /* 0x000086f0000d7802 */ /* 0x000fce0000000f00 */
[----:B------:R-:W-:Y:S05]  /*86e0*/  CALL.REL.NOINC `($__internal_0_$__cuda_sm20_rcp_rn_f32_slowpath) ;  /* 0x0000003c00147944 */ /* 0x000fea0003c00000 */
[----:B------:R-:W-:Y:S01]  /*86f0*/  MOV R10, R5 ;  /* 0x00000005000a7202 */ /* 0x000fe20000000f00 */
[----:B------:R-:W-:Y:S06]  /*8700*/  BRA `(.L_x_44) ;  /* 0x0000000000107947 */ /* 0x000fec0003800000 */
.L_x_43:
[----:B------:R-:W1:Y:S02]  /*8710*/  MUFU.RCP R3, R8 ;  /* 0x0000000800037308 */ /* 0x000e640000001000 */
[----:B-1----:R-:W-:-:S04]  /*8720*/  FFMA R0, R8, R3, -1 ;  /* 0xbf80000008007423 */ /* 0x002fc80000000003 */
[----:B------:R-:W-:-:S04]  /*8730*/  FADD.FTZ R0, -R0, -RZ ;  /* 0x800000ff00007221 */ /* 0x000fc80000010100 */
[----:B------:R-:W-:-:S07]  /*8740*/  FFMA R10, R3, R0, R3 ;  /* 0x00000000030a7223 */ /* 0x000fce0000000003 */
.L_x_44:
[----:B------:R-:W-:Y:S05]  /*8750*/  BSYNC B1 ;  /* 0x0000000000017941 */ /* 0x000fea0003800000 */
.L_x_42:
[----:B------:R-:W-:Y:S01]  /*8760*/  FSETP.GEU.AND P0, PT, |R8|, 1.175494350822287508e-38, PT ;  /* 0x008000000800780b */ /* 0x000fe20003f0e200 */
[----:B------:R-:W-:-:S12]  /*8770*/  ULDC UR4, c[0x0][0x600] ;  /* 0x0001800000047ab9 */ /* 0x000fd80000000800 */
[----:B------:R-:W-:-:S04]  /*8780*/  @!P0 FMUL R8, R8, 16777216 ;  /* 0x4b80000008088820 */ /* 0x000fc80000400000 */
[----:B------:R-:W1:Y:S02]  /*8790*/  MUFU.LG2 R0, R8 ;  /* 0x0000000800007308 */ /* 0x000e640000000c00 */
[----:B-1----:R-:W-:-:S04]  /*87a0*/  @!P0 FADD R0, R0, -24 ;  /* 0xc1c0000000008421 */ /* 0x002fc80000000000 */
[----:B------:R-:W-:-:S04]  /*87b0*/  FMUL R9, R0, 0.69314718246459960938 ;  /* 0x3f31721800097820 */ /* 0x000fc80000400000 */
[----:B------:R-:W-:-:S07]  /*87c0*/  FFMA R9, R4, UR4, R9 ;  /* 0x0000000404097c23 */ /* 0x000fce0008000009 */
.L_x_41:
[----:B------:R-:W-:Y:S05]  /*87d0*/  BSYNC B0 ;  /* 0x0000000000007941 */ /* 0x000fea0003800000 */
.L_x_40:
[----:B------:R-:W-:Y:S01]  /*87e0*/  UIADD3 UR4, UR37, -0x1, URZ ;  /* 0xffffffff25047890 */ /* 0x000fe2000fffe03f */
[----:B------:R-:W1:Y:S01]  /*87f0*/  S2R R2, SR_TID.X ;  /* 0x0000000000027919 */ /* 0x000e620000002100 */
[----:B------:R-:W-:Y:S01]  /*8800*/  ULDC UR5, c[0x0][0x608] ;  /* 0x0001820000057ab9 */ /* 0x000fe20000000800 */
[----:B------:R-:W-:Y:S01]  /*8810*/  ULDC.64 UR8, c[0x0][0x208] ;  /* 0x0000820000087ab9 */ /* 0x000fe20000000a00 */
[----:B------:R-:W-:Y:S02]  /*8820*/  FMUL R10, R10, UR5 ;  /* 0x000000050a0a7c20 */ /* 0x000fe40008400000 */
[----:B------:R-:W-:Y:S01]  /*8830*/  ISETP.NE.AND P0, PT, RZ, UR4, PT ;  /* 0x00000004ff007c0c */ /* 0x000fe2000bf05270 */
[----:B------:R-:W-:Y:S01]  /*8840*/  ULEA UR4, UR37, UR36, 0x3 ;  /* 0x0000002425047291 */ /* 0x000fe2000f8e183f */
[-C--:B------:R-:W-:Y:S01]  /*8850*/  FMUL R138, R138, R10.reuse ;  /* 0x0000000a8a8a7220 */ /* 0x080fe20000400000 */
[-C--:B------:R-:W-:Y:S01]  /*8860*/  FMUL R40, R139, R10.reuse ;  /* 0x0000000a8b287220 */ /* 0x080fe20000400000 */
[----:B------:R-:W-:Y:S01]  /*8870*/  SEL R0, RZ, 0x1, P0 ;  /* 0x00000001ff007807 */ /* 0x000fe20000000000 */
[-C--:B------:R-:W-:Y:S01]  /*8880*/  FMUL R142, R142, R10.reuse ;  /* 0x0000000a8e8e7220 */ /* 0x080fe20000400000 */
[-C--:B------:R-:W-:Y:S01]  /*8890*/  FMUL R42, R143, R10.reuse ;  /* 0x0000000a8f2a7220 */ /* 0x080fe20000400000 */
[-C--:B------:R-:W-:Y:S01]  /*88a0*/  FMUL R130, R130, R10.reuse ;  /* 0x0000000a82827220 */ /* 0x080fe20000400000 */
[----:B------:R-:W-:Y:S01]  /*88b0*/  SHF.L.U32 R0, R0, 0x1f, RZ ;  /* 0x0000001f00007819 */ /* 0x000fe200000006ff */
[-C--:B------:R-:W-:Y:S01]  /*88c0*/  FMUL R44, R131, R10.reuse ;  /* 0x0000000a832c7220 */ /* 0x080fe20000400000 */
[-C--:B------:R-:W-:Y:S01]  /*88d0*/  FMUL R134, R134, R10.reuse ;  /* 0x0000000a86867220 */ /* 0x080fe20000400000 */
[-C--:B------:R-:W-:Y:S01]  /*88e0*/  FMUL R46, R135, R10.reuse ;  /* 0x0000000a872e7220 */ /* 0x080fe20000400000 */
[----:B------:R-:W2:Y:S01]  /*88f0*/  SYNCS.PHASECHK.TRANS64.TRYWAIT P0, [UR4+0x2a098], R0 ;  /* 0x02a09800ff0075a7 */ /* 0x000ea20008000144 */
        /* <DEDUP_REMOVED lines=8> */
[----:B-1----:R-:W-:-:S02]  /*8980*/  LOP3.LUT P1, R18, R2, 0x3, RZ, 0xc0, !PT ;  /* 0x0000000302127812 */ /* 0x002fc4000782c0ff */
[----:B------:R-:W-:Y:S01]  /*8990*/  LOP3.LUT R16, R2, 0x7f, RZ, 0xc0, !PT ;  /* 0x0000007f02107812 */ /* 0x000fe200078ec0ff */
[----:B--2---:R-:W-:Y:S10]  /*89a0*/  @!P0 BRA `(.L_x_45) ;  /* 0x0000003400d48947 */ /* 0x004ff40003800000 */
.L_x_104:
[----:B------:R-:W-:Y:S01]  /*89b0*/  USHF.L.U32 UR42, UR42, 0x6, URZ ;  /* 0x000000062a2a7899 */ /* 0x000fe2000800063f */
[----:B------:R-:W-:Y:S01]  /*89c0*/  BSSY B0, `(.L_x_46) ;  /* 0x0000018000007945 */ /* 0x000fe20003800000 */
[----:B------:R-:W-:-:S03]  /*89d0*/  SHF.R.U32.HI R17, RZ, 0x5, R16 ;  /* 0x00000005ff117819 */ /* 0x000fc60000011610 */
[----:B------:R-:W-:Y:S07]  /*89e0*/  @P1 BRA `(.L_x_47) ;  /* 0x0000000000541947 */ /* 0x000fee0003800000 */
[----:B------:R-:W2:Y:S01]  /*89f0*/  S2UR UR4, SR_CTAID.Y ;  /* 0x00000000000479c3 */ /* 0x000ea20000002600 */
[----:B-1----:R-:W-:Y:S01]  /*8a00*/  SHF.R.U32.HI R0, RZ, 0x2, R2 ;  /* 0x00000002ff007819 */ /* 0x002fe20000011602 */
[----:B------:R-:W-:Y:S01]  /*8a10*/  ULDC.64 UR6, c[0x0][0x688] ;  /* 0x0001a20000067ab9 */ /* 0x000fe20000000a00 */
[----:B------:R-:W-:Y:S02]  /*8a20*/  SHF.L.U32 R3, R17, 0x4, RZ ;  /* 0x0000000411037819 */ /* 0x000fe400000006ff */
[----:B------:R-:W-:-:S03]  /*8a30*/  LOP3.LUT R0, R0, 0x7, RZ, 0xc0, !PT ;  /* 0x0000000700007812 */ /* 0x000fc600078ec0ff */
[----:B------:R-:W1:Y:S01]  /*8a40*/  S2UR UR5, SR_CTAID.Z ;  /* 0x00000000000579c3 */ /* 0x000e620000002700 */
[----:B------:R-:W-:-:S04]  /*8a50*/  LOP3.LUT R0, R3, 0xfffffff0, R0, 0xe2, !PT ;  /* 0xfffffff003007812 */ /* 0x000fc800078ee200 */
[----:B------:R-:W-:-:S04]  /*8a60*/  IADD3 R3, R0, UR42, RZ ;  /* 0x0000002a00037c10 */ /* 0x000fc8000fffe0ff */
[----:B------:R-:W-:Y:S01]  /*8a70*/  IADD3 R2, R3, 0x8, RZ ;  /* 0x0000000803027810 */ /* 0x000fe20007ffe0ff */
[----:B--2---:R-:W-:-:S04]  /*8a80*/  UIMAD UR4, UR4, UR6, UR42 ;  /* 0x00000006040472a4 */ /* 0x004fc8000f8e022a */
[----:B-1----:R-:W-:-:S03]  /*8a90*/  UIMAD UR4, UR5, UR7, UR4 ;  /* 0x00000007050472a4 */ /* 0x002fc6000f8e0204 */
[----:B------:R-:W-:Y:S02]  /*8aa0*/  ULDC UR5, c[0x0][0x288] ;  /* 0x0000a20000057ab9 */ /* 0x000fe40000000800 */
[----:B------:R-:W-:Y:S02]  /*8ab0*/  ISETP.GE.U32.AND P0, PT, R3, UR5, PT ;  /* 0x0000000503007c0c */ /* 0x000fe4000bf06070 */
[----:B------:R-:W-:Y:S02]  /*8ac0*/  IADD3 R0, P2, R0, UR4, RZ ;  /* 0x0000000400007c10 */ /* 0x000fe4000ff5e0ff */
[----:B------:R-:W-:Y:S01]  /*8ad0*/  ISETP.GE.U32.AND P1, PT, R2, UR5, PT ;  /* 0x0000000502007c0c */ /* 0x000fe2000bf26070 */
[----:B------:R-:W-:Y:S01]  /*8ae0*/  ULDC.64 UR4, c[0x0][0x680] ;  /* 0x0001a00000047ab9 */ /* 0x000fe20000000a00 */
[----:B------:R-:W-:Y:S02]  /*8af0*/  IADD3.X R3, RZ, RZ, RZ, P2, !PT ;  /* 0x000000ffff037210 */ /* 0x000fe400017fe4ff */
[----:B------:R-:W-:-:S04]  /*8b00*/  LEA R2, P2, R0, UR4, 0x2 ;  /* 0x0000000400027c11 */ /* 0x000fc8000f8410ff */
[----:B------:R-:W-:-:S05]  /*8b10*/  LEA.HI.X R3, R0, UR5, R3, 0x2, P2 ;  /* 0x0000000500037c11 */ /* 0x000fca00090f1403 */
[----:B------:R2:W-:Y:S04]  /*8b20*/  @!P0 STG.E desc[UR8][R2.64], R11 ;  /* 0x0000000b02008986 */ /* 0x0005e8000c101908 */
[----:B------:R2:W-:Y:S02]  /*8b30*/  @!P1 STG.E desc[UR8][R2.64+0x20], R9 ;  /* 0x0000200902009986 */ /* 0x0005e4000c101908 */
.L_x_47:
[----:B------:R-:W-:Y:S05]  /*8b40*/  BSYNC B0 ;  /* 0x0000000000007941 */ /* 0x000fea0003800000 */
.L_x_46:
[----:B------:R-:W-:Y:S01]  /*8b50*/  ULDC.64 UR4, c[0x0][0x730] ;  /* 0x0001cc0000047ab9 */ /* 0x000fe20000000a00 */
[-C--:B------:R-:W-:Y:S01]  /*8b60*/  FMUL R106, R106, R10.reuse ;  /* 0x0000000a6a6a7220 */ /* 0x080fe20000400000 */
[----:B------:R-:W-:Y:S01]  /*8b70*/  ISETP.NE.U32.AND P0, PT, RZ, UR4, PT ;  /* 0x00000004ff007c0c */ /* 0x000fe2000bf05070 */
[-C--:B------:R-:W-:Y:S01]  /*8b80*/  FMUL R56, R107, R10.reuse ;  /* 0x0000000a6b387220 */ /* 0x080fe20000400000 */
[-C--:B------:R-:W-:Y:S01]  /*8b90*/  FMUL R110, R110, R10.reuse ;  /* 0x0000000a6e6e7220 */ /* 0x080fe20000400000 */
[-C--:B------:R-:W-:Y:S01]  /*8ba0*/  FMUL R58, R111, R10.reuse ;  /* 0x0000000a6f3a7220 */ /* 0x080fe20000400000 */
[----:B------:R-:W-:Y:S01]  /*8bb0*/  ISETP.NE.AND.EX P0, PT, RZ, UR5, PT, P0 ;  /* 0x00000005ff007c0c */ /* 0x000fe2000bf05300 */
[-C--:B------:R-:W-:Y:S01]  /*8bc0*/  FMUL R98, R98, R10.reuse ;  /* 0x0000000a62627220 */ /* 0x080fe20000400000 */
[-C--:B------:R-:W-:Y:S01]  /*8bd0*/  FMUL R60, R99, R10.reuse ;  /* 0x0000000a633c7220 */ /* 0x080fe20000400000 */
[-C--:B------:R-:W-:Y:S01]  /*8be0*/  FMUL R102, R102, R10.reuse ;  /* 0x0000000a66667220 */ /* 0x080fe20000400000 */
[-C--:B------:R-:W-:Y:S01]  /*8bf0*/  FMUL R62, R103, R10.reuse ;  /* 0x0000000a673e7220 */ /* 0x080fe20000400000 */
[-C--:B------:R-:W-:Y:S01]  /*8c00*/  FMUL R90, R90, R10.reuse ;  /* 0x0000000a5a5a7220 */ /* 0x080fe20000400000 */
[-C--:B------:R-:W-:Y:S01]  /*8c10*/  FMUL R64, R91, R10.reuse ;  /* 0x0000000a5b407220 */ /* 0x080fe20000400000 */
[-C--:B------:R-:W-:Y:S01]  /*8c20*/  FMUL R94, R94, R10.reuse ;  /* 0x0000000a5e5e7220 */ /* 0x080fe20000400000 */
[----:B------:R-:W-:-:S05]  /*8c30*/  FMUL R66, R95, R10 ;  /* 0x0000000a5f427220 */ /* 0x000fca0000400000 */
[----:B------:R-:W-:Y:S05]  /*8c40*/  @P0 BRA `(.L_x_48) ;  /* 0x0000000000200947 */ /* 0x000fea0003800000 */
[----:B------:R-:W-:Y:S02]  /*8c50*/  ULDC.64 UR4, c[0x0][0x728] ;  /* 0x0001ca0000047ab9 */ /* 0x000fe40000000a00 */
[----:B------:R-:W-:-:S04]  /*8c60*/  ISETP.NE.U32.AND P0, PT, RZ, UR4, PT ;  /* 0x00000004ff007c0c */ /* 0x000fc8000bf05070 */
[----:B------:R-:W-:-:S13]  /*8c70*/  ISETP.NE.AND.EX P0, PT, RZ, UR5, PT, P0 ;  /* 0x00000005ff007c0c */ /* 0x000fda000bf05300 */
[----:B------:R-:W-:Y:S05]  /*8c80*/  @!P0 BRA `(.L_x_49) ;  /* 0x00000000000c8947 */ /* 0x000fea0003800000 */
[----:B-12---:R-:W1:Y:S02]  /*8c90*/  LDC.64 R2, c[0x0][0x728] ;  /* 0x0001ca00ff027b82 */ /* 0x006e640000000a00 */
[----:B-1----:R4:W5:Y:S01]  /*8ca0*/  LDG.E R2, desc[UR8][R2.64] ;  /* 0x0000000802027981 */ /* 0x002962000c1e1900 */
[----:B------:R-:W-:Y:S05]  /*8cb0*/  BRA `(.L_x_48) ;  /* 0x0000000000047947 */ /* 0x000fea0003800000 */
.L_x_49:
[----:B--2---:R-:W3:Y:S02]  /*8cc0*/  LDC R2, c[0x0][0x720] ;  /* 0x0001c800ff027b82 */ /* 0x004ee40000000800 */
.L_x_48:
[----:B-1----:R-:W-:Y:S02]  /*8cd0*/  MOV R0, RZ ;  /* 0x000000ff00007202 */ /* 0x002fe40000000f00 */
[----:B---3-5:R-:W-:Y:S02]  /*8ce0*/  MOV R49, R2 ;  /* 0x0000000200317202 */ /* 0x028fe40000000f00 */
[----:B------:R-:W-:-:S13]  /*8cf0*/  LOP3.LUT P0, RZ, R0, 0x9f, RZ, 0xc0, !PT ;  /* 0x0000009f00ff7812 */ /* 0x000fda000780c0ff */
[----:B------:R-:W-:Y:S05]  /*8d00*/  @!P0 BRA `(.L_x_50) ;  /* 0x0000000000408947 */ /* 0x000fea0003800000 */
[----:B------:R-:W-:Y:S01]  /*8d10*/  MOV R0, 0x0 ;  /* 0x0000000000007802 */ /* 0x000fe20000000f00 */
[----:B------:R-:W-:Y:S01]  /*8d20*/  ULDC.64 UR4, c[0x4][0x70] ;  /* 0x01001c0000047ab9 */ /* 0x000fe20000000a00 */
[----:B------:R-:W-:Y:S01]  /*8d30*/  ULDC.64 UR6, c[0x4][0x8] ;  /* 0x0100020000067ab9 */ /* 0x000fe20000000a00 */
[----:B------:R-:W-:Y:S01]  /*8d40*/  MOV R4, UR4 ;  /* 0x0000000400047c02 */ /* 0x000fe20008000f00 */
[----:B--2-4-:R1:W2:Y:S01]  /*8d50*/  LDC.64 R2, c[0x4][R0] ;  /* 0x0100000000027b82 */ /* 0x0142a20000000a00 */
[----:B------:R-:W-:Y:S01]  /*8d60*/  MOV R5, UR5 ;  /* 0x0000000500057c02 */ /* 0x000fe20008000f00 */
[----:B------:R-:W-:Y:S01]  /*8d70*/  ULDC.64 UR4, c[0x4][0x78] ;  /* 0x01001e0000047ab9 */ /* 0x000fe20000000a00 */
[----:B------:R-:W-:Y:S02]  /*8d80*/  MOV R10, UR6 ;  /* 0x00000006000a7c02 */ /* 0x000fe40008000f00 */
[----:B------:R-:W-:Y:S02]  /*8d90*/  MOV R6, UR4 ;  /* 0x0000000400067c02 */ /* 0x000fe40008000f00 */
[----:B------:R-:W-:-:S02]  /*8da0*/  MOV R7, UR5 ;  /* 0x0000000500077c02 */ /* 0x000fc40008000f00 */
[----:B------:R-:W-:Y:S02]  /*8db0*/  MOV R11, UR7 ;  /* 0x00000007000b7c02 */ /* 0x000fe40008000f00 */
[----:B------:R-:W-:Y:S02]  /*8dc0*/  MOV R8, 0x70 ;  /* 0x0000007000087802 */ /* 0x000fe40000000f00 */
[----:B------:R-:W-:Y:S02]  /*8dd0*/  MOV R12, 0x1 ;  /* 0x00000001000c7802 */ /* 0x000fe40000000f00 */
[----:B-1----:R-:W-:-:S07]  /*8de0*/  MOV R13, RZ ;  /* 0x000000ff000d7202 */ /* 0x002fce0000000f00 */
[----:B------:R-:W-:-:S07]  /*8df0*/  LEPC R20, `(.L_x_50) ;  /* 0x000000001014794e */ /* 0x000fce0000000000 */
[----:B--2---:R-:W-:Y:S05]  /*8e00*/  CALL.ABS.NOINC R2 ;  /* 0x0000000002007343 */ /* 0x004fea0003c00000 */
.L_x_50:
[----:B------:R-:W-:Y:S01]  /*8e10*/  UIADD3 UR4, UR37, -0x1, URZ ;  /* 0xffffffff25047890 */ /* 0x000fe2000fffe03f */
[----:B------:R-:W-:-:S05]  /*8e20*/  MOV R19, UR36 ;  /* 0x0000002400137c02 */ /* 0x000fca0008000f00 */
[----:B------:R-:W-:-:S05]  /*8e30*/  MOV R0, UR4 ;  /* 0x0000000400007c02 */ /* 0x000fca0008000f00 */
[----:B------:R-:W-:-:S05]  /*8e40*/  IMAD R19, R0, 0x1100, R19 ;  /* 0x0000110000137824 */ /* 0x000fca00078e0213 */
        /* <DEDUP_REMOVED lines=18> */
.L_x_51:
[----:B------:R-:W1:Y:S01]  /*8f70*/  S2R R5, SR_TID.X ;  /* 0x0000000000057919 */ /* 0x000e620000002100 */
[----:B------:R-:W-:Y:S01]  /*8f80*/  ULDC.64 UR4, c[0x0][0x730] ;  /* 0x0001cc0000047ab9 */ /* 0x000fe20000000a00 */
[----:B------:R-:W-:Y:S02]  /*8f90*/  IADD3 R16, R16, 0x1f, RZ ;  /* 0x0000001f10107810 */ /* 0x000fe40007ffe0ff */
[----:B------:R-:W-:Y:S02]  /*8fa0*/  ISETP.NE.U32.AND P0, PT, RZ, UR4, PT ;  /* 0x00000004ff007c0c */ /* 0x000fe4000bf05070 */
[----:B------:R-:W-:Y:S02]  /*8fb0*/  LEA R17, R17, R18, 0x4 ;  /* 0x0000001211117211 */ /* 0x000fe400078e20ff */
[----:B------:R-:W-:-:S13]  /*8fc0*/  ISETP.NE.AND.EX P0, PT, RZ, UR5, PT, P0 ;  /* 0x00000005ff007c0c */ /* 0x000fda000bf05300 */
[----:B------:R-:W3:Y:S01]  /*8fd0*/  @P0 LDC R49, c[0x0][0x720] ;  /* 0x0001c800ff310b82 */ /* 0x000ee20000000800 */
[----:B------:R-:W-:Y:S02]  /*8fe0*/  ISETP.GT.U32.AND P0, PT, R16, 0x3e, PT ;  /* 0x0000003e1000780c */ /* 0x000fe40003f04070 */
[----:B-1----:R-:W-:Y:S02]  /*8ff0*/  SHF.L.U32 R0, R5, 0x4, RZ ;  /* 0x0000000405007819 */ /* 0x002fe400000006ff */
[----:B--2---:R-:W-:Y:S02]  /*9000*/  SHF.R.U32.HI R2, RZ, 0x1, R5 ;  /* 0x00000001ff027819 */ /* 0x004fe40000011605 */
[C---:B----4-:R-:W-:Y:S02]  /*9010*/  LOP3.LUT R3, R0.reuse, 0x40, RZ, 0xc0, !PT ;  /* 0x0000004000037812 */ /* 0x050fe400078ec0ff */
[----:B------:R-:W-:Y:S02]  /*9020*/  LOP3.LUT R0, R0, 0x80, RZ, 0xc0, !PT ;  /* 0x0000008000007812 */ /* 0x000fe400078ec0ff */
[----:B------:R-:W-:-:S02]  /*9030*/  LOP3.LUT R4, R3, 0x8, R2, 0xf8, !PT ;  /* 0x0000000803047812 */ /* 0x000fc400078ef802 */
[----:B------:R-:W-:Y:S02]  /*9040*/  SHF.L.U32 R3, R5, 0x1, RZ ;  /* 0x0000000105037819 */ /* 0x000fe400000006ff */
[----:B------:R-:W-:Y:S01]  /*9050*/  LEA R2, R17, R0, 0x4 ;  /* 0x0000000011027211 */ /* 0x000fe200078e20ff */
[-C--:B---3--:R-:W-:Y:S01]  /*9060*/  FMUL R0, R136, R49.reuse ;  /* 0x0000003188007220 */ /* 0x088fe20000400000 */
[----:B------:R-:W-:Y:S01]  /*9070*/  LOP3.LUT R3, R4, 0x8, R3, 0x78, !PT ;  /* 0x0000000804037812 */ /* 0x000fe200078e7803 */
[-C--:B------:R-:W-:Y:S01]  /*9080*/  FMUL R5, R40, R49.reuse ;  /* 0x0000003128057220 */ /* 0x080fe20000400000 */
[-C--:B------:R-:W-:Y:S01]  /*9090*/  FMUL R4, R140, R49.reuse ;  /* 0x000000318c047220 */ /* 0x080fe20000400000 */
[----:B------:R-:W-:Y:S01]  /*90a0*/  FMUL R7, R24, R49 ;  /* 0x0000003118077220 */ /* 0x000fe20000400000 */
[----:B------:R-:W-:Y:S01]  /*90b0*/  IADD3 R8, R2, R3, RZ ;  /* 0x0000000302087210 */ /* 0x000fe20007ffe0ff */
        /* <DEDUP_REMOVED lines=55> */
[----:B------:R-:W-:Y:S01]  /*9430*/  F2FP.F16.F32.PACK_AB R55, R9, R6 ;  /* 0x000000060937723e */ /* 0x000fe200000000ff */
[----:B------:R-:W-:Y:S06]  /*9440*/  @P0 BRA `(.L_x_52) ;  /* 0x0000000000040947 */ /* 0x000fec0003800000 */
[----:B------:R-:W-:-:S04]  /*9450*/  DEPBAR.LE SB0, 0x1 ;  /* 0x000080400000791a */ /* 0x000fc80000000000 */
.L_x_52:
[----:B------:R-:W-:Y:S05]  /*9460*/  WARPSYNC.ALL ;  /* 0x0000000000007948 */ /* 0x000fea0003800000 */
[----:B------:R-:W-:Y:S01]  /*9470*/  BAR.SYNC.DEFER_BLOCKING 0x1, 0x80 ;  /* 0x0042000000007b1d */ /* 0x000fe20000010000 */
[----:B------:R-:W-:Y:S02]  /*9480*/  LEA R8, R8, R19, 0x1 ;  /* 0x0000001308087211 */ /* 0x000fe400078e08ff */
[----:B------:R-:W-:Y:S02]  /*9490*/  F2FP.F16.F32.PACK_AB R4, R10, R11 ;  /* 0x0000000b0a04723e */ /* 0x000fe400000000ff */
[----:B------:R-:W-:Y:S01]  /*94a0*/  F2FP.F16.F32.PACK_AB R5, R12, R13 ;  /* 0x0000000d0c05723e */ /* 0x000fe200000000ff */
[----:B------:R-:W-:Y:S01]  /*94b0*/  BSSY B0, `(.L_x_53) ;  /* 0x0000016000007945 */ /* 0x000fe20003800000 */
[----:B------:R-:W-:-:S02]  /*94c0*/  F2FP.F16.F32.PACK_AB R6, R14, R15 ;  /* 0x0000000f0e06723e */ /* 0x000fc400000000ff */
[----:B------:R-:W-:Y:S01]  /*94d0*/  F2FP.F16.F32.PACK_AB R7, R16, R17 ;  /* 0x000000111007723e */ /* 0x000fe200000000ff */
[----:B------:R1:W-:Y:S01]  /*94e0*/  STSM.16.M88.4 [R8], R52 ;  /* 0x0000003408007844 */ /* 0x0003e20000000200 */
[----:B------:R-:W-:Y:S01]  /*94f0*/  @!PT LDS RZ, [RZ] ;  /* 0x00000000fffff984 */ /* 0x000fe20000000800 */
[----:B------:R-:W-:Y:S01]  /*9500*/  @!PT LDS RZ, [RZ] ;  /* 0x00000000fffff984 */ /* 0x000fe20000000800 */
[----:B------:R-:W-:Y:S01]  /*9510*/  @!PT LDS RZ, [RZ] ;  /* 0x00000000fffff984 */ /* 0x000fe20000000800 */
[----:B------:R-:W-:Y:S01]  /*9520*/  @!PT LDS RZ, [RZ] ;  /* 0x00000000fffff984 */ /* 0x000fe20000000800 */
[----:B------:R2:W-:Y:S06]  /*9530*/  MEMBAR.ALL.CTA ;  /* 0x0000000000007992 */ /* 0x0005ec0000008000 */
[----:B--2---:R-:W2:Y:S02]  /*9540*/  FENCE.VIEW.ASYNC.S ;  /* 0x00000000000073c6 */ /* 0x004ea40000000000 */
[----:B--2---:R-:W-:Y:S06]  /*9550*/  BAR.SYNC.DEFER_BLOCKING 0x1, 0x80 ;  /* 0x0042000000007b1d */ /* 0x004fec0000010000 */
[----:B------:R-:W-:Y:S05]  /*9560*/  @P0 BRA `(.L_x_54) ;  /* 0x0000000000280947 */ /* 0x000fea0003800000 */
[----:B------:R-:W-:Y:S01]  /*9570*/  S2UR UR44, SR_CTAID.Z ;  /* 0x00000000002c79c3 */ /* 0x000fe20000002700 */
[----:B------:R-:W-:Y:S01]  /*9580*/  ULDC.64 UR4, c[0x0][0x198] ;  /* 0x0000660000047ab9 */ /* 0x000fe20000000a00 */
[----:B------:R-:W-:Y:S01]  /*9590*/  R2UR UR40, R19 ;  /* 0x00000000132872ca */ /* 0x000fe200000e0000 */
[----:B------:R-:W-:Y:S01]  /*95a0*/  UIADD3 UR4, UP0, UR4, 0x670, URZ ;  /* 0x0000067004047890 */ /* 0x000fe2000ff1e03f */
[----:B------:R-:W-:-:S03]  /*95b0*/  UMOV UR41, URZ ;  /* 0x0000003f00297c82 */ /* 0x000fc60008000000 */
[----:B------:R-:W-:Y:S01]  /*95c0*/  UIADD3.X UR5, URZ, UR5, URZ, UP0, !UPT ;  /* 0x000000053f057290 */ /* 0x000fe200087fe43f */
[----:B------:R-:W2:Y:S08]  /*95d0*/  S2UR UR43, SR_CTAID.Y ;  /* 0x00000000002b79c3 */ /* 0x000eb00000002600 */
[----:B--2---:R2:W-:Y:S01]  /*95e0*/  UTMASTG.4D [UR40], [UR4] ;  /* 0x00000028040073b5 */ /* 0x0045e20008018000 */
[----:B------:R0:W-:Y:S01]  /*95f0*/  UTMACMDFLUSH ;  /* 0x00000000000079b7 */ /* 0x0001e20000000000 */
[----:B--2---:R-:W-:-:S04]  /*9600*/  DEPBAR.LE SB0, 0x1 ;  /* 0x000080400000791a */ /* 0x004fc80000000000 */
.L_x_54:
[----:B------:R-:W-:Y:S05]  /*9610*/  BSYNC B0 ;  /* 0x0000000000007941 */ /* 0x000fea0003800000 */
.L_x_53:
[----:B------:R-:W-:Y:S01]  /*9620*/  BAR.SYNC.DEFER_BLOCKING 0x1, 0x80 ;  /* 0x0042000000007b1d */ /* 0x000fe20000010000 */
[----:B------:R-:W-:Y:S02]  /*9630*/  F2FP.F16.F32.PACK_AB R12, R18, R21 ;  /* 0x00000015120c723e */ /* 0x000fe400000000ff */
[----:B------:R-:W-:Y:S02]  /*9640*/  F2FP.F16.F32.PACK_AB R13, R20, R23 ;  /* 0x00000017140d723e */ /* 0x000fe400000000ff */
[----:B------:R-:W-:Y:S01]  /*9650*/  F2FP.F16.F32.PACK_AB R14, R22, R25 ;  /* 0x00000019160e723e */ /* 0x000fe200000000ff */
[----:B------:R-:W-:Y:S01]  /*9660*/  BSSY B0, `(.L_x_55) ;  /* 0x0000016000007945 */ /* 0x000fe20003800000 */
[----:B------:R-:W-:Y:S01]  /*9670*/  F2FP.F16.F32.PACK_AB R15, R24, R27 ;  /* 0x0000001b180f723e */ /* 0x000fe200000000ff */
[----:B------:R2:W-:Y:S01]  /*9680*/  STSM.16.M88.4 [R8+0x800], R4 ;  /* 0x0008000408007844 */ /* 0x0005e20000000200 */
[----:B------:R-:W-:Y:S01]  /*9690*/  @!PT LDS RZ, [RZ] ;  /* 0x00000000fffff984 */ /* 0x000fe20000000800 */
[----:B------:R-:W-:Y:S01]  /*96a0*/  @!PT LDS RZ, [RZ] ;  /* 0x00000000fffff984 */ /* 0x000fe20000000800 */
[----:B------:R-:W-:Y:S01]  /*96b0*/  @!PT LDS RZ, [RZ] ;  /* 0x00000000fffff984 */ /* 0x000fe20000000800 */
[----:B------:R-:W-:Y:S01]  /*96c0*/  @!PT LDS RZ, [RZ] ;  /* 0x00000000fffff984 */ /* 0x000fe20000000800 */
[----:B------:R3:W-:Y:S06]  /*96d0*/  MEMBAR.ALL.CTA ;  /* 0x0000000000007992 */ /* 0x0007ec0000008000 */
[----:B---3--:R-:W3:Y:S02]  /*96e0*/  FENCE.VIEW.ASYNC.S ;  /* 0x00000000000073c6 */ /* 0x008ee40000000000 */
[----:B---3--:R-:W-:Y:S06]  /*96f0*/  BAR.SYNC.DEFER_BLOCKING 0x1, 0x80 ;  /* 0x0042000000007b1d */ /* 0x008fec0000010000 */
[----:B------:R-:W-:Y:S05]  /*9700*/  @P0 BRA `(.L_x_56) ;  /* 0x00000000002c0947 */ /* 0x000fea0003800000 */
[----:B------:R-:W-:Y:S01]  /*9710*/  S2UR UR44, SR_CTAID.Z ;  /* 0x00000000002c79c3 */ /* 0x000fe20000002700 */
[----:B------:R-:W-:Y:S01]  /*9720*/  R2UR UR40, R19 ;  /* 0x00000000132872ca */ /* 0x000fe200000e0000 */
[----:B------:R-:W-:Y:S01]  /*9730*/  ULDC.64 UR4, c[0x0][0x198] ;  /* 0x0000660000047ab9 */ /* 0x000fe20000000a00 */
[----:B------:R-:W-:Y:S01]  /*9740*/  UMOV UR41, 0x10 ;  /* 0x0000001000297882 */ /* 0x000fe20000000000 */
[----:B------:R-:W-:-:S04]  /*9750*/  UIADD3 UR4, UP0, UR4, 0x670, URZ ;  /* 0x0000067004047890 */ /* 0x000fc8000ff1e03f */
[----:B------:R-:W3:Y:S01]  /*9760*/  S2UR UR43, SR_CTAID.Y ;  /* 0x00000000002b79c3 */ /* 0x000ee20000002600 */
[----:B------:R-:W-:-:S05]  /*9770*/  UIADD3.X UR5, URZ, UR5, URZ, UP0, !UPT ;  /* 0x000000053f057290 */ /* 0x000fca00087fe43f */
[----:B------:R-:W-:-:S09]  /*9780*/  UIADD3 UR40, UR40, 0x800, URZ ;  /* 0x0000080028287890 */ /* 0x000fd2000fffe03f */
[----:B---3--:R3:W-:Y:S01]  /*9790*/  UTMASTG.4D [UR40], [UR4] ;  /* 0x00000028040073b5 */ /* 0x0087e20008018000 */
[----:B------:R0:W-:Y:S01]  /*97a0*/  UTMACMDFLUSH ;  /* 0x00000000000079b7 */ /* 0x0001e20000000000 */
[----:B---3--:R-:W-:-:S04]  /*97b0*/  DEPBAR.LE SB0, 0x1 ;  /* 0x000080400000791a */ /* 0x008fc80000000000 */
.L_x_56:
[----:B------:R-:W-:Y:S05]  /*97c0*/  BSYNC B0 ;  /* 0x0000000000007941 */ /* 0x000fea0003800000 */
.L_x_55:
[----:B------:R-:W-:Y:S01]  /*97d0*/  BAR.SYNC.DEFER_BLOCKING 0x1, 0x80 ;  /* 0x0042000000007b1d */ /* 0x000fe20000010000 */
[----:B--2---:R-:W-:Y:S02]  /*97e0*/  F2FP.F16.F32.PACK_AB R4, R26, R29 ;  /* 0x0000001d1a04723e */ /* 0x004fe400000000ff */
[----:B------:R-:W-:Y:S02]  /*97f0*/  F2FP.F16.F32.PACK_AB R5, R28, R31 ;  /* 0x0000001f1c05723e */ /* 0x000fe400000000ff */
[----:B------:R-:W-:Y:S01]  /*9800*/  F2FP.F16.F32.PACK_AB R6, R30, R33 ;  /* 0x000000211e06723e */ /* 0x000fe200000000ff */
[----:B------:R-:W-:Y:S01]  /*9810*/  BSSY B0, `(.L_x_57) ;  /* 0x0000016000007945 */ /* 0x000fe20003800000 */
[----:B------:R-:W-:Y:S01]  /*9820*/  F2FP.F16.F32.PACK_AB R7, R32, R35 ;  /* 0x000000232007723e */ /* 0x000fe200000000ff */
[----:B------:R2:W-:Y:S01]  /*9830*/  STSM.16.M88.4 [R8], R12 ;  /* 0x0000000c08007844 */ /* 0x0005e20000000200 */
        /* <DEDUP_REMOVED lines=9> */
[----:B------:R-:W-:Y:S01]  /*98d0*/  ULDC.64 UR4, c[0x0][0x198] ;  /* 0x0000660000047ab9 */ /* 0x000fe20000000a00 */
[----:B------:R-:W-:Y:S01]  /*98e0*/  R2UR UR8, R19 ;  /* 0x00000000130872ca */ /* 0x000fe200000e0000 */
[----:B------:R-:W-:Y:S01]  /*98f0*/  UIADD3 UR4, UP0, UR4, 0x670, URZ ;  /* 0x0000067004047890 */ /* 0x000fe2000ff1e03f */
[----:B------:R-:W-:Y:S01]  /*9900*/  UMOV UR9, 0x20 ;  /* 0x0000002000097882 */ /* 0x000fe20000000000 */
[----:B------:R-:W-:Y:S02]  /*9910*/  UMOV UR10, UR42 ;  /* 0x0000002a000a7c82 */ /* 0x000fe40008000000 */
[----:B------:R-:W-:Y:S01]  /*9920*/  UIADD3.X UR5, URZ, UR5, URZ, UP0, !UPT ;  /* 0x000000053f057290 */ /* 0x000fe200087fe43f */
[----:B------:R-:W3:Y:S08]  /*9930*/  S2UR UR11, SR_CTAID.Y ;  /* 0x00000000000b79c3 */ /* 0x000ef00000002600 */
[----:B---3--:R3:W-:Y:S01]  /*9940*/  UTMASTG.4D [UR8], [UR4] ;  /* 0x00000008040073b5 */ /* 0x0087e20008018000 */
[----:B------:R0:W-:Y:S01]  /*9950*/  UTMACMDFLUSH ;  /* 0x00000000000079b7 */ /* 0x0001e20000000000 */
[----:B---3--:R-:W-:-:S04]  /*9960*/  DEPBAR.LE SB0, 0x1 ;  /* 0x000080400000791a */ /* 0x008fc80000000000 */
.L_x_58:
[----:B------:R-:W-:Y:S05]  /*9970*/  BSYNC B0 ;  /* 0x0000000000007941 */ /* 0x000fea0003800000 */
.L_x_57:
[----:B------:R-:W-:Y:S01]  /*9980*/  BAR.SYNC.DEFER_BLOCKING 0x1, 0x80 ;  /* 0x0042000000007b1d */ /* 0x000fe20000010000 */
[----:B--2---:R-:W-:Y:S02]  /*9990*/  F2FP.F16.F32.PACK_AB R12, R34, R37 ;  /* 0x00000025220c723e */ /* 0x004fe400000000ff */
        /* <DEDUP_REMOVED lines=24> */
.L_x_60:
[----:B------:R-:W-:Y:S05]  /*9b20*/  BSYNC B0 ;  /* 0x0000000000007941 */ /* 0x000fea0003800000 */
.L_x_59:
[----:B------:R-:W-:Y:S01]  /*9b30*/  BAR.SYNC.DEFER_BLOCKING 0x1, 0x80 ;  /* 0x0042000000007b1d */ /* 0x000fe20000010000 */
[----:B------:R-:W-:Y:S02]  /*9b40*/  F2FP.F16.F32.PACK_AB R96, R97, R96 ;  /* 0x000000606160723e */ /* 0x000fe400000000ff */
        /* <DEDUP_REMOVED lines=10> */
[----:B----4-:R-:W4:Y:S02]  /*9bf0*/  FENCE.VIEW.ASYNC.S ;  /* 0x00000000000073c6 */ /* 0x010f240000000000 */
[----:B----4-:R-:W-:Y:S06]  /*9c00*/  BAR.SYNC.DEFER_BLOCKING 0x1, 0x80 ;  /* 0x0042000000007b1d */ /* 0x010fec0000010000 */
        /* <DEDUP_REMOVED lines=8> */
[----:B------:R-:W4:Y:S08]  /*9c90*/  S2UR UR11, SR_CTAID.Y ;  /* 0x00000000000b79c3 */ /* 0x000f300000002600 */
[----:B----4-:R4:W-:Y:S01]  /*9ca0*/  UTMASTG.4D [UR8], [UR4] ;  /* 0x00000008040073b5 */ /* 0x0109e20008018000 */
[----:B------:R0:W-:Y:S01]  /*9cb0*/  UTMACMDFLUSH ;  /* 0x00000000000079b7 */ /* 0x0001e20000000000 */
[----:B----4-:R-:W-:-:S04]  /*9cc0*/  DEPBAR.LE SB0, 0x1 ;  /* 0x000080400000791a */ /* 0x010fc80000000000 */
.L_x_62:
[----:B------:R-:W-:Y:S05]  /*9cd0*/  BSYNC B0 ;  /* 0x0000000000007941 */ /* 0x000fea0003800000 */
.L_x_61:
        /* <DEDUP_REMOVED lines=12> */
[----:B-----5:R-:W5:Y:S02]  /*9da0*/  FENCE.VIEW.ASYNC.S ;  /* 0x00000000000073c6 */ /* 0x020f640000000000 */
[----:B-----5:R-:W-:Y:S06]  /*9db0*/  BAR.SYNC.DEFER_BLOCKING 0x1, 0x80 ;  /* 0x0042000000007b1d */ /* 0x020fec0000010000 */
[----:B------:R-:W-:Y:S05]  /*9dc0*/  @P0 BRA `(.L_x_64) ;  /* 0x00000000002c0947 */ /* 0x000fea0003800000 */
[----:B------:R-:W-:Y:S01]  /*9dd0*/  S2UR UR44, SR_CTAID.Z ;  /* 0x00000000002c79c3 */ /* 0x000fe20000002700 */
[----:B------:R-:W-:Y:S01]  /*9de0*/  R2UR UR40, R19 ;  /* 0x00000000132872ca */ /* 0x000fe200000e0000 */
[----:B------:R-:W-:Y:S01]  /*9df0*/  ULDC.64 UR4, c[0x0][0x198] ;  /* 0x0000660000047ab9 */ /* 0x000fe20000000a00 */
[----:B------:R-:W-:Y:S01]  /*9e00*/  UMOV UR41, 0x50 ;  /* 0x0000005000297882 */ /* 0x000fe20000000000 */
[----:B------:R-:W-:-:S04]  /*9e10*/  UIADD3 UR4, UP0, UR4, 0x670, URZ ;  /* 0x0000067004047890 */ /* 0x000fc8000ff1e03f */
[----:B------:R-:W5:Y:S01]  /*9e20*/  S2UR UR43, SR_CTAID.Y ;  /* 0x00000000002b79c3 */ /* 0x000f620000002600 */
[----:B------:R-:W-:-:S05]  /*9e30*/  UIADD3.X UR5, URZ, UR5, URZ, UP0, !UPT ;  /* 0x000000053f057290 */ /* 0x000fca00087fe43f */
[----:B------:R-:W-:-:S09]  /*9e40*/  UIADD3 UR40, UR40, 0x800, URZ ;  /* 0x0000080028287890 */ /* 0x000fd2000fffe03f */
[----:B-----5:R1:W-:Y:S01]  /*9e50*/  UTMASTG.4D [UR40], [UR4] ;  /* 0x00000028040073b5 */ /* 0x0203e20008018000 */
[----:B------:R0:W-:Y:S01]  /*9e60*/  UTMACMDFLUSH ;  /* 0x00000000000079b7 */ /* 0x0001e20000000000 */
[----:B-1----:R-:W-:-:S04]  /*9e70*/  DEPBAR.LE SB0, 0x1 ;  /* 0x000080400000791a */ /* 0x002fc80000000000 */
.L_x_64:
[----:B------:R-:W-:Y:S05]  /*9e80*/  BSYNC B0 ;  /* 0x0000000000007941 */ /* 0x000fea0003800000 */
.L_x_63:
[----:B------:R-:W-:Y:S06]  /*9e90*/  BAR.SYNC.DEFER_BLOCKING 0x1, 0x80 ;  /* 0x0042000000007b1d */ /* 0x000fec0000010000 */
[----:B------:R-:W-:Y:S01]  /*9ea0*/  BSSY B0, `(.L_x_65) ;  /* 0x0000014000007945 */ /* 0x000fe20003800000 */
[----:B------:R1:W-:Y:S01]  /*9eb0*/  STSM.16.M88.4 [R8], R88 ;  /* 0x0000005808007844 */ /* 0x0003e20000000200 */
        /* <DEDUP_REMOVED lines=15> */
[----:B------:R-:W5:Y:S08]  /*9fb0*/  S2UR UR11, SR_CTAID.Y ;  /* 0x00000000000b79c3 */ /* 0x000f700000002600 */
[----:B-----5:R1:W-:Y:S02]  /*9fc0*/  UTMASTG.4D [UR8], [UR4] ;  /* 0x00000008040073b5 */ /* 0x0203e40008018000 */
[----:B-1----:R0:W-:Y:S02]  /*9fd0*/  UTMACMDFLUSH ;  /* 0x00000000000079b7 */ /* 0x0021e40000000000 */
.L_x_66:
[----:B------:R-:W-:Y:S05]  /*9fe0*/  BSYNC B0 ;  /* 0x0000000000007941 */ /* 0x000fea0003800000 */
.L_x_65:
[----:B------:R-:W-:Y:S01]  /*9ff0*/  UIADD3 UR37, UR37, -0x1, URZ ;  /* 0xffffffff25257890 */ /* 0x000fe2000fffe03f */
[----:B------:R-:W-:-:S04]  /*a000*/  DEPBAR.LE SB0, 0x0 ;  /* 0x000080000000791a */ /* 0x000fc80000000000 */
[----:B------:R-:W-:-:S04]  /*a010*/  USHF.L.U32 UR4, UR37, 0x3, URZ ;  /* 0x0000000325047899 */ /* 0x000fc8000800063f */
[----:B------:R-:W-:-:S04]  /*a020*/  ULOP3.LUT UR4, UR4, 0x8, URZ, 0xe2, !UPT ;  /* 0x0000000804047892 */ /* 0x000fc8000f8ee23f */
[----:B------:R-:W-:-:S06]  /*a030*/  ULOP3.LUT UR4, UR4, 0x18, URZ, 0x3c, !UPT ;  /* 0x0000001804047892 */ /* 0x000fcc000f8e3c3f */
[----:B------:R-:W-:-:S04]  /*a040*/  MOV R0, UR4 ;  /* 0x0000000400007c02 */ /* 0x000fc80008000f00 */
[----:B------:R-:W-:Y:S01]  /*a050*/  SYNCS.ARRIVE.TRANS64.A1T0 RZ, [R0+UR36+0x2a090], RZ ;  /* 0x02a090ff00ff79a7 */ /* 0x000fe20008100024 */
[----:B------:R-:W-:Y:S05]  /*a060*/  EXIT ;  /* 0x000000000000794d */ /* 0x000fea0003800000 */
.L_x_6:
[----:B------:R-:W-:-:S08]  /*a070*/  UISETP.NE.AND UP0, UPT, UR5, 0x1, UPT ;  /* 0x000000010500788c */ /* 0x000fd0000bf05270 */
[----:B------:R-:W1:-:S00]  /*a080*/  USETMAXREG.DEALLOC.CTAPOOL 0x18 ;  /* 0x00000018000079c8 */ /* 0x000e4000080e0500 */
[----:B------:R-:W-:-:S13]  /*a090*/  PLOP3.LUT P0, PT, PT, PT, UP0, 0x80, 0x0 ;  /* 0x000000000000781c */ /* 0x000fda0003f0f008 */
[----:B------:R-:W-:Y:S05]  /*a0a0*/  @P0 EXIT ;  /* 0x000000000000094d */ /* 0x000fea0003800000 */
[----:B------:R-:W2:Y:S01]  /*a0b0*/  S2UR UR11, SR_CTAID.X ;  /* 0x00000000000b79c3 */ /* 0x000ea20000002500 */
[----:B------:R-:W-:Y:S01]  /*a0c0*/  ELECT P3, URZ, PT ;  /* 0x00000000003f782f */ /* 0x000fe20003860000 */
[----:B------:R-:W-:Y:S01]  /*a0d0*/  BSSY B0, `(.L_x_67) ;  /* 0x000004d000007945 */ /* 0x000fe20003800000 */
[----:B-1----:R-:W-:Y:S02]  /*a0e0*/  MOV R0, RZ ;  /* 0x000000ff00007202 */ /* 0x002fe40000000f00 */
[----:B------:R-:W-:Y:S02]  /*a0f0*/  MOV R7, RZ ;  /* 0x000000ff00077202 */ /* 0x000fe40000000f00 */
[----:B------:R-:W-:Y:S01]  /*a100*/  MOV R3, RZ ;  /* 0x000000ff00037202 */ /* 0x000fe20000000f00 */
[----:B------:R-:W1:Y:S08]  /*a110*/  S2UR UR60, SR_CTAID.Y ;  /* 0x00000000003c79c3 */ /* 0x000e700000002600 */
[----:B------:R-:W3:Y:S01]  /*a120*/  S2UR UR61, SR_CTAID.Z ;  /* 0x00000000003d79c3 */ /* 0x000ee20000002700 */
[----:B--2---:R-:W-:Y:S01]  /*a130*/  USHF.L.U32 UR11, UR11, 0x7, URZ ;  /* 0x000000070b0b7899 */ /* 0x004fe2000800063f */
[----:B------:R-:W-:Y:S11]  /*a140*/  @!P3 BRA `(.L_x_68) ;  /* 0x000000040014b947 */ /* 0x000ff60003800000 */
[----:B------:R-:W2:Y:S01]  /*a150*/  S2R R3, SR_CgaCtaId ;  /* 0x0000000000037919 */ /* 0x000ea20000008800 */
[----:B------:R-:W-:Y:S02]  /*a160*/  MOV R2, 0x400 ;  /* 0x0000040000027802 */ /* 0x000fe40000000f00 */
[----:B------:R-:W-:Y:S02]  /*a170*/  MOV R4, 0x1 ;  /* 0x0000000100047802 */ /* 0x000fe40000000f00 */
[----:B--2---:R-:W-:Y:S02]  /*a180*/  LEA R3, R3, R2, 0x18 ;  /* 0x0000000203037211 */ /* 0x004fe400078ec0ff */
[----:B------:R-:W-:-:S04]  /*a190*/  SHF.L.U32 R2, R4, 0x1f, RZ ;  /* 0x0000001f04027819 */ /* 0x000fc800000006ff */
[----:B------:R-:W2:Y:S02]  /*a1a0*/  SYNCS.PHASECHK.TRANS64.TRYWAIT P0, [R3+URZ+0x2a060], R2 ;  /* 0x02a06002030075a7 */ /* 0x000ea4000800017f */
[----:B--2---:R-:W-:Y:S05]  /*a1b0*/  @!P0 BRA `(.L_x_69) ;  /* 0x0000001c00e88947 */ /* 0x004fea0003800000 */
.L_x_105:
[----:B------:R-:W-:Y:S01]  /*a1c0*/  ULOP3.LUT UR5, UR4, 0x2, URZ, 0xfc, !UPT ;  /* 0x0000000204057892 */ /* 0x000fe2000f8efc3f */
[----:B--2---:R-:W-:-:S03]  /*a1d0*/  @P2 MOV R2, 0x3800 ;  /* 0x0000380000022802 */ /* 0x004fc60000000f00 */
[----:B------:R-:W-:Y:S01]  /*a1e0*/  UPRMT UR5, UR5, 0x9910, URZ ;  /* 0x0000991005057896 */ /* 0x000fe2000800003f */
[----:B------:R2:W-:Y:S03]  /*a1f0*/  @P2 SYNCS.ARRIVE.TRANS64 RZ, [R3+URZ+0x2a050], R2 ;  /* 0x02a0500203ff29a7 */ /* 0x0005e6000800003f */
[----:B------:R-:W-:-:S06]  /*a200*/  UISETP.NE.AND UP0, UPT, UR5, 0x2, UPT ;  /* 0x000000020500788c */ /* 0x000fcc000bf05270 */
[----:B------:R-:W-:-:S13]  /*a210*/  PLOP3.LUT P0, PT, PT, PT, UP0, 0x80, 0x0 ;  /* 0x000000000000781c */ /* 0x000fda0003f0f008 */
[----:B--2---:R-:W-:Y:S05]  /*a220*/  @P0 BRA `(.L_x_70) ;  /* 0x0000000000040947 */ /* 0x004fea0003800000 */
[----:B-1-3--:R-:W-:Y:S01]  /*a230*/  BPT.TRAP 0x1 ;  /* 0x000000040000795c */ /* 0x00afe20000300000 */
.L_x_70:
[----:B------:R-:W-:-:S04]  /*a240*/  LOP3.LUT P0, RZ, R6, 0x1f, RZ, 0xc0, !PT ;  /* 0x0000001f06ff7812 */ /* 0x000fc8000780c0ff */
[----:B------:R-:W-:-:S13]  /*a250*/  PLOP3.LUT P0, PT, P0, P2, PT, 0x2a, 0x0 ;  /* 0x000000000000781c */ /* 0x000fda0000704572 */
[----:B------:R-:W-:Y:S05]  /*a260*/  @P0 BRA `(.L_x_71) ;  /* 0x0000000000040947 */ /* 0x000fea0003800000 */
[----:B-1-3--:R-:W-:Y:S01]  /*a270*/  BPT.TRAP 0x1 ;  /* 0x000000040000795c */ /* 0x00afe20000300000 */
.L_x_71:
[----:B------:R-:W-:Y:S01]  /*a280*/  R2UR UR8, R3 ;  /* 0x00000000030872ca */ /* 0x000fe200000e0000 */
[----:B------:R-:W-:Y:S01]  /*a290*/  ULDC.64 UR6, c[0x0][0x198] ;  /* 0x0000660000067ab9 */ /* 0x000fe20000000a00 */
[----:B------:R-:W-:Y:S01]  /*a2a0*/  UMOV UR14, 0x0 ;  /* 0x00000000000e7882 */ /* 0x000fe20000000000 */
[----:B------:R-:W-:Y:S01]  /*a2b0*/  UIADD3 UR6, UP0, UR6, 0xf0, URZ ;  /* 0x000000f006067890 */ /* 0x000fe2000ff1e03f */
[----:B------:R-:W-:Y:S01]  /*a2c0*/  MOV R7, 0x40 ;  /* 0x0000004000077802 */ /* 0x000fe20000000f00 */
[----:B------:R-:W-:Y:S01]  /*a2d0*/  UMOV UR15, 0x10000000 ;  /* 0x10000000000f7882 */ /* 0x000fe20000000000 */
[----:B------:R-:W-:Y:S01]  /*a2e0*/  UMOV UR10, URZ ;  /* 0x0000003f000a7c82 */ /* 0x000fe20008000000 */
[----:B------:R-:W-:Y:S01]  /*a2f0*/  UIADD3.X UR7, URZ, UR7, URZ, UP0, !UPT ;  /* 0x000000073f077290 */ /* 0x000fe200087fe43f */
[----:B------:R-:W-:Y:S01]  /*a300*/  MOV R3, 0x1 ;  /* 0x0000000100037802 */ /* 0x000fe20000000f00 */
[----:B-1----:R-:W-:Y:S01]  /*a310*/  UMOV UR12, UR60 ;  /* 0x0000003c000c7c82 */ /* 0x002fe20008000000 */
[----:B---3--:R-:W-:Y:S01]  /*a320*/  UMOV UR13, UR61 ;  /* 0x0000003d000d7c82 */ /* 0x008fe20008000000 */
[----:B------:R-:W-:Y:S01]  /*a330*/  UMOV UR42, 0x10 ;  /* 0x00000010002a7882 */ /* 0x000fe20000000000 */
[----:B------:R-:W-:Y:S01]  /*a340*/  UMOV UR43, UR11 ;  /* 0x0000000b002b7c82 */ /* 0x000fe20008000000 */
[----:B------:R-:W-:-:S02]  /*a350*/  UIADD3 UR9, UR8, 0x2a050, URZ ;  /* 0x0002a05008097890 */ /* 0x000fc4000fffe03f */
[----:B------:R-:W-:Y:S02]  /*a360*/  UIADD3 UR40, UR8, 0x800, URZ ;  /* 0x0000080008287890 */ /* 0x000fe4000fffe03f */
[----:B------:R-:W-:Y:S02]  /*a370*/  UIADD3 UR32, UR8, 0x1000, URZ ;  /* 0x0000100008207890 */ /* 0x000fe4000fffe03f */
[----:B------:R-:W-:Y:S02]  /*a380*/  UIADD3 UR24, UR8, 0x1800, URZ ;  /* 0x0000180008187890 */ /* 0x000fe4000fffe03f */
[----:B------:R-:W-:Y:S02]  /*a390*/  UIADD3 UR16, UR8, 0x2000, URZ ;  /* 0x0000200008107890 */ /* 0x000fe4000fffe03f */
[----:B------:R1:W-:Y:S01]  /*a3a0*/  UTMALDG.4D [UR8], [UR6], desc[UR14] ;  /* 0x00000e08060075b4 */ /* 0x0003e20008019000 */
[----:B------:R-:W-:Y:S01]  /*a3b0*/  UIADD3 UR56, UR8, 0x2800, URZ ;  /* 0x0000280008387890 */ /* 0x000fe2000fffe03f */
[----:B------:R-:W-:Y:S01]  /*a3c0*/  UMOV UR44, UR60 ;  /* 0x0000003c002c7c82 */ /* 0x000fe20008000000 */
[----:B------:R-:W-:Y:S01]  /*a3d0*/  UMOV UR45, UR61 ;  /* 0x0000003d002d7c82 */ /* 0x000fe20008000000 */
[----:B------:R-:W-:Y:S01]  /*a3e0*/  UMOV UR41, UR9 ;  /* 0x0000000900297c82 */ /* 0x000fe20008000000 */
[----:B------:R-:W-:Y:S01]  /*a3f0*/  UMOV UR34, 0x20 ;  /* 0x0000002000227882 */ /* 0x000fe20000000000 */
[----:B------:R-:W-:Y:S01]  /*a400*/  UMOV UR35, UR11 ;  /* 0x0000000b00237c82 */ /* 0x000fe20008000000 */
[----:B------:R-:W-:Y:S01]  /*a410*/  UMOV UR36, UR60 ;  /* 0x0000003c00247c82 */ /* 0x000fe20008000000 */
[----:B------:R-:W-:Y:S01]  /*a420*/  UMOV UR37, UR61 ;  /* 0x0000003d00257c82 */ /* 0x000fe20008000000 */
[----:B------:R-:W-:Y:S01]  /*a430*/  UMOV UR33, UR9 ;  /* 0x0000000900217c82 */ /* 0x000fe20008000000 */
[----:B------:R-:W-:Y:S01]  /*a440*/  UMOV UR26, 0x30 ;  /* 0x00000030001a7882 */ /* 0x000fe20000000000 */
[----:B------:R-:W-:Y:S01]  /*a450*/  UMOV UR27, UR11 ;  /* 0x0000000b001b7c82 */ /* 0x000fe20008000000 */
[----:B------:R-:W-:Y:S01]  /*a460*/  UMOV UR28, UR60 ;  /* 0x0000003c001c7c82 */ /* 0x000fe20008000000 */
[----:B------:R-:W-:Y:S01]  /*a470*/  UMOV UR29, UR61 ;  /* 0x0000003d001d7c82 */ /* 0x000fe20008000000 */
[----:B------:R2:W-:Y:S01]  /*a480*/  UTMALDG.4D [UR40], [UR6], desc[UR14] ;  /* 0x00000e28060075b4 */ /* 0x0005e20008019000 */
[----:B------:R-:W-:Y:S01]  /*a490*/  UMOV UR25, UR9 ;  /* 0x0000000900197c82 */ /* 0x000fe20008000000 */
[----:B------:R-:W-:Y:S01]  /*a4a0*/  UMOV UR18, 0x40 ;  /* 0x0000004000127882 */ /* 0x000fe20000000000 */
[----:B------:R-:W-:Y:S01]  /*a4b0*/  UMOV UR19, UR11 ;  /* 0x0000000b00137c82 */ /* 0x000fe20008000000 */
[----:B------:R-:W-:Y:S01]  /*a4c0*/  UMOV UR20, UR60 ;  /* 0x0000003c00147c82 */ /* 0x000fe20008000000 */
[----:B------:R-:W-:Y:S01]  /*a4d0*/  UMOV UR21, UR61 ;  /* 0x0000003d00157c82 */ /* 0x000fe20008000000 */
[----:B------:R-:W-:Y:S01]  /*a4e0*/  UMOV UR17, UR9 ;  /* 0x0000000900117c82 */ /* 0x000fe20008000000 */
[----:B------:R-:W-:Y:S01]  /*a4f0*/  UMOV UR58, 0x50 ;  /* 0x00000050003a7882 */ /* 0x000fe20000000000 */
[----:B------:R2:W-:Y:S01]  /*a500*/  UTMALDG.4D [UR32], [UR6], desc[UR14] ;  /* 0x00000e20060075b4 */ /* 0x0005e20008019000 */
[----:B------:R-:W-:Y:S01]  /*a510*/  UMOV UR59, UR11 ;  /* 0x0000000b003b7c82 */ /* 0x000fe20008000000 */
[----:B------:R-:W-:Y:S01]  /*a520*/  UMOV UR57, UR9 ;  /* 0x0000000900397c82 */ /* 0x000fe20008000000 */
[----:B-1----:R-:W-:Y:S01]  /*a530*/  UIADD3 UR8, UR8, 0x3000, URZ ;  /* 0x0000300008087890 */ /* 0x002fe2000fffe03f */
[----:B------:R-:W-:Y:S01]  /*a540*/  UMOV UR10, 0x60 ;  /* 0x00000060000a7882 */ /* 0x000fe20000000000 */
[----:B------:R2:W-:Y:S01]  /*a550*/  UTMALDG.4D [UR24], [UR6], desc[UR14] ;  /* 0x00000e18060075b4 */ /* 0x0005e20008019000 */
[----:B------:R2:W-:Y:S01]  /*a560*/  UTMALDG.4D [UR16], [UR6], desc[UR14] ;  /* 0x00000e10060075b4 */ /* 0x0005e20008019000 */
[----:B------:R2:W-:Y:S05]  /*a570*/  UTMALDG.4D [UR56], [UR6], desc[UR14] ;  /* 0x00000e38060075b4 */ /* 0x0005ea0008019000 */
[----:B------:R2:W-:Y:S02]  /*a580*/  UTMALDG.4D [UR8], [UR6], desc[UR14] ;  /* 0x00000e08060075b4 */ /* 0x0005e40008019000 */
[----:B--2---:R-:W-:Y:S01]  /*a590*/  NOP ;  /* 0x0000000000007918 */ /* 0x004fe20000000000 */
.L_x_68:
[----:B-1-3--:R-:W-:Y:S05]  /*a5a0*/  BSYNC B0 ;  /* 0x0000000000007941 */ /* 0x00afea0003800000 */
.L_x_67:
[----:B------:R-:W1:Y:S01]  /*a5b0*/  LDC R2, c[0x0][0x28c] ;  /* 0x0000a300ff027b82 */ /* 0x000e620000000800 */
[----:B------:R-:W-:Y:S01]  /*a5c0*/  BSSY B0, `(.L_x_72) ;  /* 0x0000049000007945 */ /* 0x000fe20003800000 */
[----:B-1----:R-:W-:-:S13]  /*a5d0*/  ISETP.GT.AND P4, PT, R2, RZ, P3 ;  /* 0x000000ff0200720c */ /* 0x002fda0001f84270 */
[----:B------:R-:W-:Y:S05]  /*a5e0*/  @!P4 BRA `(.L_x_73) ;  /* 0x000000040018c947 */ /* 0x000fea0003800000 */
[----:B------:R-:W1:Y:S01]  /*a5f0*/  S2R R5, SR_CgaCtaId ;  /* 0x0000000000057919 */ /* 0x000e620000008800 */
[----:B------:R-:W-:-:S04]  /*a600*/  MOV R0, 0x400 ;  /* 0x0000040000007802 */ /* 0x000fc80000000f00 */
[----:B-1----:R-:W-:Y:S02]  /*a610*/  LEA R5, R5, R0, 0x18 ;  /* 0x0000000005057211 */ /* 0x002fe400078ec0ff */
[----:B------:R-:W-:-:S04]  /*a620*/  MOV R0, 0x1 ;  /* 0x0000000100007802 */ /* 0x000fc80000000f00 */
[----:B------:R-:W-:-:S04]  /*a630*/  SHF.L.U32 R0, R0, 0x1f, RZ ;  /* 0x0000001f00007819 */ /* 0x000fc800000006ff */
[----:B------:R-:W1:Y:S02]  /*a640*/  SYNCS.PHASECHK.TRANS64.TRYWAIT P0, [R5+URZ+0x2a028], R0 ;  /* 0x02a02800050075a7 */ /* 0x000e64000800017f */
[----:B-1----:R-:W-:Y:S05]  /*a650*/  @!P0 BRA `(.L_x_74) ;  /* 0x0000001800d48947 */ /* 0x002fea0003800000 */
.L_x_106:
[----:B------:R-:W-:Y:S01]  /*a660*/  ULOP3.LUT UR5, UR4, 0x2, URZ, 0xfc, !UPT ;  /* 0x0000000204057892 */ /* 0x000fe2000f8efc3f */
[----:B-1----:R-:W-:-:S03]  /*a670*/  @P2 MOV R0, 0x7000 ;  /* 0x0000700000002802 */ /* 0x002fc60000000f00 */
[----:B------:R-:W-:Y:S01]  /*a680*/  UPRMT UR5, UR5, 0x9910, URZ ;  /* 0x0000991005057896 */ /* 0x000fe2000800003f */
[----:B------:R1:W-:Y:S03]  /*a690*/  @P2 SYNCS.ARRIVE.TRANS64 RZ, [R5+URZ+0x2a000], R0 ;  /* 0x02a0000005ff29a7 */ /* 0x0003e6000800003f */
[----:B------:R-:W-:-:S06]  /*a6a0*/  UISETP.NE.AND UP0, UPT, UR5, 0x2, UPT ;  /* 0x000000020500788c */ /* 0x000fcc000bf05270 */
[----:B------:R-:W-:-:S13]  /*a6b0*/  PLOP3.LUT P0, PT, PT, PT, UP0, 0x80, 0x0 ;  /* 0x000000000000781c */ /* 0x000fda0003f0f008 */
[----:B-1----:R-:W-:Y:S05]  /*a6c0*/  @P0 BRA `(.L_x_75) ;  /* 0x0000000000040947 */ /* 0x002fea0003800000 */
[----:B------:R-:W-:Y:S01]  /*a6d0*/  BPT.TRAP 0x1 ;  /* 0x000000040000795c */ /* 0x000fe20000300000 */
.L_x_75:
[----:B------:R-:W-:-:S04]  /*a6e0*/  LOP3.LUT P0, RZ, R6, 0x1f, RZ, 0xc0, !PT ;  /* 0x0000001f06ff7812 */ /* 0x000fc8000780c0ff */
[----:B------:R-:W-:-:S13]  /*a6f0*/  PLOP3.LUT P0, PT, P0, P2, PT, 0x2a, 0x0 ;  /* 0x000000000000781c */ /* 0x000fda0000704572 */
[----:B------:R-:W-:Y:S05]  /*a700*/  @P0 BRA `(.L_x_76) ;  /* 0x0000000000040947 */ /* 0x000fea0003800000 */
[----:B------:R-:W-:Y:S01]  /*a710*/  BPT.TRAP 0x1 ;  /* 0x000000040000795c */ /* 0x000fe20000300000 */
.L_x_76:
        /* <DEDUP_REMOVED lines=8> */
[----:B------:R-:W-:Y:S01]  /*a7a0*/  UMOV UR59, URZ ;  /* 0x0000003f003b7c82 */ /* 0x000fe20008000000 */
[----:B------:R-:W-:Y:S01]  /*a7b0*/  UMOV UR50, 0x10 ;  /* 0x0000001000327882 */ /* 0x000fe20000000000 */
[----:B------:R-:W-:Y:S01]  /*a7c0*/  UMOV UR52, UR60 ;  /* 0x0000003c00347c82 */ /* 0x000fe20008000000 */
[----:B------:R-:W-:-:S02]  /*a7d0*/  UMOV UR53, UR61 ;  /* 0x0000003d00357c82 */ /* 0x000fc40008000000 */
[----:B------:R-:W-:Y:S02]  /*a7e0*/  UIADD3 UR56, UR5, 0x7000, URZ ;  /* 0x0000700005387890 */ /* 0x000fe4000fffe03f */
[----:B------:R-:W-:Y:S02]  /*a7f0*/  UIADD3 UR57, UR5, 0x2a000, URZ ;  /* 0x0002a00005397890 */ /* 0x000fe4000fffe03f */
[----:B------:R-:W-:Y:S02]  /*a800*/  UIADD3 UR48, UR5, 0x8000, URZ ;  /* 0x0000800005307890 */ /* 0x000fe4000fffe03f */
[----:B------:R-:W-:Y:S02]  /*a810*/  UIADD3 UR40, UR5, 0x9000, URZ ;  /* 0x0000900005287890 */ /* 0x000fe4000fffe03f */
[----:B------:R-:W-:Y:S02]  /*a820*/  UIADD3 UR32, UR5, 0xa000, URZ ;  /* 0x0000a00005207890 */ /* 0x000fe4000fffe03f */
[----:B------:R-:W-:Y:S01]  /*a830*/  UIADD3 UR24, UR5, 0xb000, URZ ;  /* 0x0000b00005187890 */ /* 0x000fe2000fffe03f */
[----:B------:R1:W-:Y:S01]  /*a840*/  UTMALDG.4D [UR56], [UR6], desc[UR8] ;  /* 0x00000838060075b4 */ /* 0x0003e20008019000 */
[----:B------:R-:W-:Y:S01]  /*a850*/  UIADD3 UR16, UR5, 0xc000, URZ ;  /* 0x0000c00005107890 */ /* 0x000fe2000fffe03f */
        /* <DEDUP_REMOVED lines=10> */
[----:B------:R2:W-:Y:S01]  /*a900*/  UTMALDG.4D [UR48], [UR6], desc[UR8] ;  /* 0x00000830060075b4 */ /* 0x0005e20008019000 */
[----:B------:R-:W-:Y:S01]  /*a910*/  UMOV UR35, UR59 ;  /* 0x0000003b00237c82 */ /* 0x000fe20008000000 */
[----:B------:R-:W-:Y:S01]  /*a920*/  UMOV UR33, UR57 ;  /* 0x0000003900217c82 */ /* 0x000fe20008000000 */
[----:B------:R-:W-:Y:S01]  /*a930*/  UMOV UR26, 0x40 ;  /* 0x00000040001a7882 */ /* 0x000fe20000000000 */
[----:B------:R-:W-:Y:S01]  /*a940*/  UMOV UR28, UR60 ;  /* 0x0000003c001c7c82 */ /* 0x000fe20008000000 */
[----:B------:R-:W-:Y:S01]  /*a950*/  UMOV UR29, UR61 ;  /* 0x0000003d001d7c82 */ /* 0x000fe20008000000 */
[----:B------:R-:W-:Y:S01]  /*a960*/  UMOV UR27, UR59 ;  /* 0x0000003b001b7c82 */ /* 0x000fe20008000000 */
[----:B------:R-:W-:Y:S01]  /*a970*/  UMOV UR25, UR57 ;  /* 0x0000003900197c82 */ /* 0x000fe20008000000 */
[----:B------:R2:W-:Y:S01]  /*a980*/  UTMALDG.4D [UR40], [UR6], desc[UR8] ;  /* 0x00000828060075b4 */ /* 0x0005e20008019000 */
[----:B------:R-:W-:Y:S01]  /*a990*/  UMOV UR18, 0x50 ;  /* 0x0000005000127882 */ /* 0x000fe20000000000 */
[----:B------:R-:W-:Y:S01]  /*a9a0*/  UMOV UR20, UR60 ;  /* 0x0000003c00147c82 */ /* 0x000fe20008000000 */
[----:B------:R-:W-:Y:S01]  /*a9b0*/  UMOV UR21, UR61 ;  /* 0x0000003d00157c82 */ /* 0x000fe20008000000 */
[----:B------:R-:W-:Y:S01]  /*a9c0*/  UMOV UR19, UR59 ;  /* 0x0000003b00137c82 */ /* 0x000fe20008000000 */
[----:B-1----:R-:W-:Y:S01]  /*a9d0*/  UIADD3 UR56, UR5, 0xd000, URZ ;  /* 0x0000d00005387890 */ /* 0x002fe2000fffe03f */
[----:B------:R-:W-:Y:S01]  /*a9e0*/  UMOV UR17, UR57 ;  /* 0x0000003900117c82 */ /* 0x000fe20008000000 */
[----:B------:R2:W-:Y:S01]  /*a9f0*/  UTMALDG.4D [UR32], [UR6], desc[UR8] ;  /* 0x00000820060075b4 */ /* 0x0005e20008019000 */
[----:B------:R-:W-:Y:S01]  /*aa00*/  UMOV UR58, 0x60 ;  /* 0x00000060003a7882 */ /* 0x000fe20000000000 */
[----:B------:R2:W-:Y:S01]  /*aa10*/  UTMALDG.4D [UR24], [UR6], desc[UR8] ;  /* 0x00000818060075b4 */ /* 0x0005e20008019000 */
[----:B------:R2:W-:Y:S04]  /*aa20*/  UTMALDG.4D [UR16], [UR6], desc[UR8] ;  /* 0x00000810060075b4 */ /* 0x0005e80008019000 */
[----:B------:R2:W-:Y:S02]  /*aa30*/  UTMALDG.4D [UR56], [UR6], desc[UR8] ;  /* 0x00000838060075b4 */ /* 0x0005e40008019000 */
[----:B--2---:R-:W-:Y:S01]  /*aa40*/  NOP ;  /* 0x0000000000007918 */ /* 0x004fe20000000000 */
.L_x_73:
[----:B------:R-:W-:Y:S05]  /*aa50*/  BSYNC B0 ;  /* 0x0000000000007941 */ /* 0x000fea0003800000 */
.L_x_72:
[----:B------:R-:W-:Y:S04]  /*aa60*/  BSSY B0, `(.L_x_77) ;  /* 0x000004b000007945 */ /* 0x000fe80003800000 */
[----:B------:R-:W-:Y:S05]  /*aa70*/  @!P3 BRA `(.L_x_78) ;  /* 0x000000040024b947 */ /* 0x000fea0003800000 */
[----:B------:R-:W1:Y:S01]  /*aa80*/  S2R R5, SR_CgaCtaId ;  /* 0x0000000000057919 */ /* 0x000e620000008800 */
[----:B------:R-:W-:-:S04]  /*aa90*/  MOV R4, 0x400 ;  /* 0x0000040000047802 */ /* 0x000fc80000000f00 */
[----:B-1----:R-:W-:Y:S02]  /*aaa0*/  LEA R8, R5, R4, 0x18 ;  /* 0x0000000405087211 */ /* 0x002fe400078ec0ff */
[----:B------:R-:W-:Y:S02]  /*aab0*/  MOV R5, 0x1 ;  /* 0x0000000100057802 */ /* 0x000fe40000000f00 */
[----:B------:R-:W-:Y:S02]  /*aac0*/  LEA R4, R3, R8, 0x3 ;  /* 0x0000000803047211 */ /* 0x000fe400078e18ff */
[----:B------:R-:W-:-:S04]  /*aad0*/  SHF.L.U32 R5, R5, 0x1f, RZ ;  /* 0x0000001f05057819 */ /* 0x000fc800000006ff */
[----:B------:R-:W1:Y:S02]  /*aae0*/  SYNCS.PHASECHK.TRANS64.TRYWAIT P0, [R4+URZ+0x2a060], R5 ;  /* 0x02a06005040075a7 */ /* 0x000e64000800017f */
[----:B-1----:R-:W-:Y:S05]  /*aaf0*/  @!P0 BRA `(.L_x_79) ;  /* 0x0000001400c08947 */ /* 0x002fea0003800000 */
.L_x_107:
        /* <DEDUP_REMOVED lines=8> */
.L_x_80:
[----:B------:R-:W-:-:S04]  /*ab80*/  LOP3.LUT P0, RZ, R6, 0x1f, RZ, 0xc0, !PT ;  /* 0x0000001f06ff7812 */ /* 0x000fc8000780c0ff */
[----:B------:R-:W-:-:S13]  /*ab90*/  PLOP3.LUT P0, PT, P0, P2, PT, 0x2a, 0x0 ;  /* 0x000000000000781c */ /* 0x000fda0000704572 */
[----:B------:R-:W-:Y:S05]  /*aba0*/  @P0 BRA `(.L_x_81) ;  /* 0x0000000000040947 */ /* 0x000fea0003800000 */
[----:B------:R-:W-:Y:S01]  /*abb0*/  BPT.TRAP 0x1 ;  /* 0x000000040000795c */ /* 0x000fe20000300000 */
.L_x_81:
[----:B------:R-:W-:Y:S01]  /*abc0*/  R2UR UR48, R3 ;  /* 0x00000000033072ca */ /* 0x000fe200000e0000 */
[----:B------:R-:W-:Y:S01]  /*abd0*/  ULDC.64 UR8, c[0x0][0x198] ;  /* 0x0000660000087ab9 */ /* 0x000fe20000000a00 */
[----:B------:R-:W-:Y:S01]  /*abe0*/  R2UR UR5, R8 ;  /* 0x00000000080572ca */ /* 0x000fe200000e0000 */
[----:B------:R-:W-:Y:S01]  /*abf0*/  UIADD3 UR8, UP0, UR8, 0xf0, URZ ;  /* 0x000000f008087890 */ /* 0x000fe2000ff1e03f */
[----:B------:R-:W-:Y:S01]  /*ac00*/  R2UR UR51, R7 ;  /* 0x00000000073372ca */ /* 0x000fe200000e0000 */
[----:B------:R-:W-:Y:S01]  /*ac10*/  UMOV UR6, 0x0 ;  /* 0x0000000000067882 */ /* 0x000fe20000000000 */
[----:B------:R-:W-:Y:S01]  /*ac20*/  R2UR UR49, R4 ;  /* 0x00000000043172ca */ /* 0x000fe200000e0000 */
[----:B------:R-:W-:Y:S01]  /*ac30*/  UIADD3.X UR9, URZ, UR9, URZ, UP0, !UPT ;  /* 0x000000093f097290 */ /* 0x000fe200087fe43f */
[----:B------:R-:W-:Y:S01]  /*ac40*/  UMOV UR7, 0x10000000 ;  /* 0x1000000000077882 */ /* 0x000fe20000000000 */
[----:B------:R-:W-:Y:S01]  /*ac50*/  UMOV UR50, URZ ;  /* 0x0000003f00327c82 */ /* 0x000fe20008000000 */
[----:B------:R-:W-:Y:S01]  /*ac60*/  UMOV UR52, UR60 ;  /* 0x0000003c00347c82 */ /* 0x000fe20008000000 */
[----:B------:R-:W-:Y:S01]  /*ac70*/  UMOV UR53, UR61 ;  /* 0x0000003d00357c82 */ /* 0x000fe20008000000 */
[----:B------:R-:W-:Y:S01]  /*ac80*/  UMOV UR42, 0x10 ;  /* 0x00000010002a7882 */ /* 0x000fe20000000000 */
[----:B------:R-:W-:-:S02]  /*ac90*/  UMOV UR44, UR60 ;  /* 0x0000003c002c7c82 */ /* 0x000fc40008000000 */
[----:B------:R-:W-:Y:S02]  /*aca0*/  UIMAD UR48, UR48, 0x3800, UR5 ;  /* 0x00003800303078a4 */ /* 0x000fe4000f8e0205 */
[----:B------:R-:W-:Y:S02]  /*acb0*/  UIADD3 UR51, UR11, UR51, URZ ;  /* 0x000000330b337290 */ /* 0x000fe4000fffe03f */
[----:B------:R-:W-:Y:S02]  /*acc0*/  UIADD3 UR49, UR49, 0x2a050, URZ ;  /* 0x0002a05031317890 */ /* 0x000fe4000fffe03f */
[----:B------:R-:W-:Y:S02]  /*acd0*/  UIADD3 UR40, UR48, 0x800, URZ ;  /* 0x0000080030287890 */ /* 0x000fe4000fffe03f */
[----:B------:R-:W-:Y:S01]  /*ace0*/  UIADD3 UR56, UR48, 0x1000, URZ ;  /* 0x0000100030387890 */ /* 0x000fe2000fffe03f */
[----:B------:R-:W-:Y:S02]  /*acf0*/  UMOV UR45, UR61 ;  /* 0x0000003d002d7c82 */ /* 0x000fe40008000000 */
[----:B------:R-:W-:Y:S01]  /*ad00*/  UMOV UR41, UR49 ;  /* 0x0000003100297c82 */ /* 0x000fe20008000000 */
[----:B------:R-:W-:Y:S01]  /*ad10*/  UMOV UR43, UR51 ;  /* 0x00000033002b7c82 */ /* 0x000fe20008000000 */
[----:B------:R-:W-:Y:S01]  /*ad20*/  UMOV UR58, 0x20 ;  /* 0x00000020003a7882 */ /* 0x000fe20000000000 */
[----:B------:R-:W-:Y:S01]  /*ad30*/  UMOV UR57, UR49 ;  /* 0x0000003100397c82 */ /* 0x000fe20008000000 */
[----:B------:R-:W-:Y:S01]  /*ad40*/  UMOV UR59, UR51 ;  /* 0x00000033003b7c82 */ /* 0x000fe20008000000 */
[----:B------:R-:W-:Y:S01]  /*ad50*/  UTMALDG.4D [UR48], [UR8], desc[UR6] ;  /* 0x00000630080075b4 */ /* 0x000fe20008019000 */
[----:B------:R-:W-:-:S02]  /*ad60*/  UIADD3 UR32, UR48, 0x1800, URZ ;  /* 0x0000180030207890 */ /* 0x000fc4000fffe03f */
[----:B------:R-:W-:Y:S02]  /*ad70*/  UIADD3 UR24, UR48, 0x2000, URZ ;  /* 0x0000200030187890 */ /* 0x000fe4000fffe03f */
[----:B------:R-:W-:Y:S01]  /*ad80*/  UIADD3 UR16, UR48, 0x2800, URZ ;  /* 0x0000280030107890 */ /* 0x000fe2000fffe03f */
[----:B------:R-:W-:Y:S01]  /*ad90*/  UMOV UR34, 0x30 ;  /* 0x0000003000227882 */ /* 0x000fe20000000000 */
[----:B------:R-:W-:Y:S01]  /*ada0*/  UTMALDG.4D [UR40], [UR8], desc[UR6] ;  /* 0x00000628080075b4 */ /* 0x000fe20008019000 */
        /* <DEDUP_REMOVED lines=16> */
[----:B------:R2:W-:Y:S01]  /*aeb0*/  UTMALDG.4D [UR24], [UR8], desc[UR6] ;  /* 0x00000618080075b4 */ /* 0x0005e20008019000 */
[----:B------:R2:W-:Y:S01]  /*aec0*/  UTMALDG.4D [UR16], [UR8], desc[UR6] ;  /* 0x00000610080075b4 */ /* 0x0005e20008019000 */
[----:B-1----:R-:W-:Y:S01]  /*aed0*/  UIADD3 UR56, UR48, 0x3000, URZ ;  /* 0x0000300030387890 */ /* 0x002fe2000fffe03f */
[----:B------:R-:W-:-:S08]  /*aee0*/  UMOV UR58, 0x60 ;  /* 0x00000060003a7882 */ /* 0x000fd00000000000 */
[----:B------:R2:W-:Y:S02]  /*aef0*/  UTMALDG.4D [UR56], [UR8], desc[UR6] ;  /* 0x00000638080075b4 */ /* 0x0005e40008019000 */
[----:B--2---:R-:W-:Y:S01]  /*af00*/  NOP ;  /* 0x0000000000007918 */ /* 0x004fe20000000000 */
.L_x_78:
[----:B------:R-:W-:Y:S05]  /*af10*/  BSYNC B0 ;  /* 0x0000000000007941 */ /* 0x000fea0003800000 */
.L_x_77:
[----:B------:R-:W-:Y:S01]  /*af20*/  BSSY B0, `(.L_x_82) ;  /* 0x000004d000007945 */ /* 0x000fe20003800000 */
[----:B------:R-:W-:-:S03]  /*af30*/  MOV R8, RZ ;  /* 0x000000ff00087202 */ /* 0x000fc60000000f00 */
        /* <DEDUP_REMOVED lines=9> */
.L_x_108:
        /* <DEDUP_REMOVED lines=8> */
.L_x_85:
[----:B------:R-:W-:-:S04]  /*b050*/  LOP3.LUT P0, RZ, R6, 0x1f, RZ, 0xc0, !PT ;  /* 0x0000001f06ff7812 */ /* 0x000fc8000780c0ff */
[----:B------:R-:W-:-:S13]  /*b060*/  PLOP3.LUT P0, PT, P0, P2, PT, 0x2a, 0x0 ;  /* 0x000000000000781c */ /* 0x000fda0000704572 */
[----:B------:R-:W-:Y:S05]  /*b070*/  @P0 BRA `(.L_x_86) ;  /* 0x0000000000040947 */ /* 0x000fea0003800000 */
[----:B------:R-:W-:Y:S01]  /*b080*/  BPT.TRAP 0x1 ;  /* 0x000000040000795c */ /* 0x000fe20000300000 */
.L_x_86:
[C---:B------:R-:W-:Y:S01]  /*b090*/  IMAD R5, R0.reuse, 0x7000, R5 ;  /* 0x0000700000057824 */ /* 0x040fe200078e0205 */
[----:B------:R-:W-:Y:S01]  /*b0a0*/  R2UR UR49, R3 ;  /* 0x00000000033172ca */ /* 0x000fe200000e0000 */
[----:B------:R-:W-:Y:S01]  /*b0b0*/  ULDC.64 UR6, c[0x0][0x198] ;  /* 0x0000660000067ab9 */ /* 0x000fe20000000a00 */
[----:B------:R-:W-:Y:S01]  /*b0c0*/  UMOV UR51, URZ ;  /* 0x0000003f00337c82 */ /* 0x000fe20008000000 */
[----:B------:R-:W-:Y:S01]  /*b0d0*/  UIADD3 UR6, UP0, UR6, 0x2f0, URZ ;  /* 0x000002f006067890 */ /* 0x000fe2000ff1e03f */
[----:B------:R-:W-:Y:S01]  /*b0e0*/  R2UR UR5, R5 ;  /* 0x00000000050572ca */ /* 0x000fe200000e0000 */
[----:B------:R-:W-:Y:S01]  /*b0f0*/  UMOV UR8, 0x0 ;  /* 0x0000000000087882 */ /* 0x000fe20000000000 */
[----:B------:R-:W-:Y:S01]  /*b100*/  UMOV UR9, 0x10000000 ;  /* 0x1000000000097882 */ /* 0x000fe20000000000 */
[----:B------:R-:W-:Y:S01]  /*b110*/  UIADD3.X UR7, URZ, UR7, URZ, UP0, !UPT ;  /* 0x000000073f077290 */ /* 0x000fe200087fe43f */
[----:B------:R-:W-:Y:S01]  /*b120*/  IADD3 R0, R0, 0x1, RZ ;  /* 0x0000000100007810 */ /* 0x000fe20007ffe0ff */
[----:B------:R-:W-:Y:S01]  /*b130*/  UMOV UR50, URZ ;  /* 0x0000003f00327c82 */ /* 0x000fe20008000000 */
[----:B------:R-:W-:Y:S01]  /*b140*/  UMOV UR52, UR60 ;  /* 0x0000003c00347c82 */ /* 0x000fe20008000000 */
[----:B------:R-:W-:Y:S01]  /*b150*/  UMOV UR53, UR61 ;  /* 0x0000003d00357c82 */ /* 0x000fe20008000000 */
[----:B------:R-:W-:Y:S01]  /*b160*/  UMOV UR42, 0x10 ;  /* 0x00000010002a7882 */ /* 0x000fe20000000000 */
[----:B------:R-:W-:Y:S01]  /*b170*/  UIADD3 UR49, UR49, 0x2a000, URZ ;  /* 0x0002a00031317890 */ /* 0x000fe2000fffe03f */
[----:B------:R-:W-:Y:S01]  /*b180*/  MOV R8, 0x1 ;  /* 0x0000000100087802 */ /* 0x000fe20000000f00 */
[----:B------:R-:W-:Y:S01]  /*b190*/  UMOV UR44, UR60 ;  /* 0x0000003c002c7c82 */ /* 0x000fe20008000000 */
[----:B------:R-:W-:Y:S01]  /*b1a0*/  UMOV UR45, UR61 ;  /* 0x0000003d002d7c82 */ /* 0x000fe20008000000 */
[----:B------:R-:W-:-:S02]  /*b1b0*/  UIADD3 UR48, UR5, 0x7000, URZ ;  /* 0x0000700005307890 */ /* 0x000fc4000fffe03f */
[----:B------:R-:W-:Y:S02]  /*b1c0*/  UIADD3 UR40, UR5, 0x8000, URZ ;  /* 0x0000800005287890 */ /* 0x000fe4000fffe03f */
[----:B------:R-:W-:Y:S01]  /*b1d0*/  UIADD3 UR56, UR5, 0x9000, URZ ;  /* 0x0000900005387890 */ /* 0x000fe2000fffe03f */
[----:B------:R-:W-:Y:S01]  /*b1e0*/  UMOV UR43, UR51 ;  /* 0x00000033002b7c82 */ /* 0x000fe20008000000 */
[----:B------:R-:W-:Y:S01]  /*b1f0*/  UMOV UR41, UR49 ;  /* 0x0000003100297c82 */ /* 0x000fe20008000000 */
[----:B------:R-:W-:Y:S01]  /*b200*/  UMOV UR58, 0x20 ;  /* 0x00000020003a7882 */ /* 0x000fe20000000000 */
[----:B------:R-:W-:Y:S01]  /*b210*/  UMOV UR59, UR51 ;  /* 0x00000033003b7c82 */ /* 0x000fe20008000000 */
[----:B------:R-:W-:Y:S01]  /*b220*/  UMOV UR57, UR49 ;  /* 0x0000003100397c82 */ /* 0x000fe20008000000 */
[----:B------:R-:W-:Y:S01]  /*b230*/  UTMALDG.4D [UR48], [UR6], desc[UR8] ;  /* 0x00000830060075b4 */ /* 0x000fe20008019000 */
[----:B------:R-:W-:Y:S02]  /*b240*/  UIADD3 UR32, UR5, 0xa000, URZ ;  /* 0x0000a00005207890 */ /* 0x000fe4000fffe03f */
[----:B------:R-:W-:-:S02]  /*b250*/  UIADD3 UR24, UR5, 0xb000, URZ ;  /* 0x0000b00005187890 */ /* 0x000fc4000fffe03f */
        /* <DEDUP_REMOVED lines=25> */
.L_x_83:
[----:B------:R-:W-:Y:S05]  /*b3f0*/  BSYNC B0 ;  /* 0x0000000000007941 */ /* 0x000fea0003800000 */
.L_x_82:
[----:B------:R-:W-:-:S13]  /*b400*/  ISETP.GE.AND P0, PT, R2, 0x81, PT ;  /* 0x000000810200780c */ /* 0x000fda0003f06270 */
[----:B------:R-:W-:Y:S05]  /*b410*/  @!P0 EXIT ;  /* 0x000000000000894d */ /* 0x000fea0003800000 */
[----:B------:R-:W-:Y:S01]  /*b420*/  IADD3 R2, R2, 0x7f, RZ ;  /* 0x0000007f02027810 */ /* 0x000fe20007ffe0ff */
[----:B------:R-:W-:Y:S01]  /*b430*/  BSSY B0, `(.L_x_87) ;  /* 0x00000a7000007945 */ /* 0x000fe20003800000 */
[----:B------:R-:W-:Y:S02]  /*b440*/  LOP3.LUT P0, RZ, R6, 0x1f, RZ, 0xc0, !PT ;  /* 0x0000001f06ff7812 */ /* 0x000fe4000780c0ff */
[----:B------:R-:W-:Y:S02]  /*b450*/  SHF.R.S32.HI R3, RZ, 0x1f, R2 ;  /* 0x0000001fff037819 */ /* 0x000fe40000011402 */
[----:B------:R-:W-:Y:S02]  /*b460*/  PLOP3.LUT P0, PT, P0, P2, PT, 0x2a, 0x0 ;  /* 0x000000000000781c */ /* 0x000fe40000704572 */
[----:B------:R-:W-:Y:S02]  /*b470*/  LEA.HI R3, R3, R2, RZ, 0x7 ;  /* 0x0000000203037211 */ /* 0x000fe400078f38ff */
[----:B------:R-:W-:-:S02]  /*b480*/  MOV R2, UR4 ;  /* 0x0000000400027c02 */ /* 0x000fc40008000f00 */
[----:B------:R-:W-:Y:S02]  /*b490*/  SHF.R.S32.HI R3, RZ, 0x7, R3 ;  /* 0x00000007ff037819 */ /* 0x000fe40000011403 */
[----:B------:R-:W-:Y:S02]  /*b4a0*/  LOP3.LUT R2, R2, 0x2, RZ, 0xfc, !PT ;  /* 0x0000000202027812 */ /* 0x000fe400078efcff */
[----:B------:R-:W-:Y:S02]  /*b4b0*/  SHF.L.U32 R4, R3, 0x1, RZ ;  /* 0x0000000103047819 */ /* 0x000fe400000006ff */
[----:B------:R-:W-:-:S07]  /*b4c0*/  MOV R3, 0x1 ;  /* 0x0000000100037802 */ /* 0x000fce0000000f00 */
.L_x_98:
[----:B------:R-:W-:Y:S04]  /*b4d0*/  BSSY B1, `(.L_x_88) ;  /* 0x000004b000017945 */ /* 0x000fe80003800000 */
[----:B------:R-:W-:Y:S05]  /*b4e0*/  @!P3 BRA `(.L_x_89) ;  /* 0x000000040024b947 */ /* 0x000fea0003800000 */
[----:B------:R-:W1:Y:S01]  /*b4f0*/  S2R R6, SR_CgaCtaId ;  /* 0x0000000000067919 */ /* 0x000e620000008800 */
[----:B------:R-:W-:-:S04]  /*b500*/  MOV R5, 0x400 ;  /* 0x0000040000057802 */ /* 0x000fc80000000f00 */
[----:B-1----:R-:W-:Y:S02]  /*b510*/  LEA R7, R6, R5, 0x18 ;  /* 0x0000000506077211 */ /* 0x002fe400078ec0ff */
[----:B------:R-:W-:Y:S02]  /*b520*/  SHF.L.U32 R5, R3, 0x1f, RZ ;  /* 0x0000001f03057819 */ /* 0x000fe400000006ff */
[----:B------:R-:W-:-:S04]  /*b530*/  LEA R6, R0, R7, 0x3 ;  /* 0x0000000700067211 */ /* 0x000fc800078e18ff */
[----:B------:R-:W1:Y:S02]  /*b540*/  SYNCS.PHASECHK.TRANS64.TRYWAIT P4, [R6+URZ+0x2a028], R5 ;  /* 0x02a02805060075a7 */ /* 0x000e64000808017f */
[----:B-1----:R-:W-:Y:S05]  /*b550*/  @!P4 BRA `(.L_x_90) ;  /* 0x0000000c0050c947 */ /* 0x002fea0003800000 */
.L_x_109:
[----:B-1----:R-:W-:-:S04]  /*b560*/  @P2 MOV R5, 0x7000 ;  /* 0x0000700000052802 */ /* 0x002fc80000000f00 */
[----:B------:R1:W-:Y:S02]  /*b570*/  @P2 SYNCS.ARRIVE.TRANS64 RZ, [R6+URZ+0x2a000], R5 ;  /* 0x02a0000506ff29a7 */ /* 0x0003e4000800003f */
[----:B-1----:R-:W-:-:S04]  /*b580*/  PRMT R5, R2, 0x9910, RZ ;  /* 0x0000991002057816 */ /* 0x002fc800000000ff */
[----:B------:R-:W-:-:S13]  /*b590*/  ISETP.NE.AND P4, PT, R5, 0x2, PT ;  /* 0x000000020500780c */ /* 0x000fda0003f85270 */
[----:B------:R-:W-:Y:S05]  /*b5a0*/  @P4 BRA `(.L_x_91) ;  /* 0x0000000000044947 */ /* 0x000fea0003800000 */
[----:B------:R-:W-:Y:S01]  /*b5b0*/  BPT.TRAP 0x1 ;  /* 0x000000040000795c */ /* 0x000fe20000300000 */
.L_x_91:
[----:B------:R-:W-:Y:S05]  /*b5c0*/  @P0 BRA `(.L_x_92) ;  /* 0x0000000000040947 */ /* 0x000fea0003800000 */
[----:B------:R-:W-:Y:S01]  /*b5d0*/  BPT.TRAP 0x1 ;  /* 0x000000040000795c */ /* 0x000fe20000300000 */
.L_x_92:
[----:B------:R-:W-:Y:S01]  /*b5e0*/  IMAD R7, R0, 0x7000, R7 ;  /* 0x0000700000077824 */ /* 0x000fe200078e0207 */
[----:B------:R-:W-:Y:S01]  /*b5f0*/  R2UR UR57, R6 ;  /* 0x00000000063972ca */ /* 0x000fe200000e0000 */
[----:B------:R-:W-:Y:S01]  /*b600*/  ULDC.64 UR6, c[0x0][0x198] ;  /* 0x0000660000067ab9 */ /* 0x000fe20000000a00 */
[----:B------:R-:W-:Y:S01]  /*b610*/  R2UR UR59, R8 ;  /* 0x00000000083b72ca */ /* 0x000fe200000e0000 */
[----:B------:R-:W-:Y:S01]  /*b620*/  UIADD3 UR6, UP0, UR6, 0x1f0, URZ ;  /* 0x000001f006067890 */ /* 0x000fe2000ff1e03f */
[----:B------:R-:W-:Y:S01]  /*b630*/  R2UR UR5, R7 ;  /* 0x00000000070572ca */ /* 0x000fe200000e0000 */
[----:B------:R-:W-:Y:S01]  /*b640*/  UMOV UR8, 0x0 ;  /* 0x0000000000087882 */ /* 0x000fe20000000000 */
[----:B------:R-:W-:Y:S01]  /*b650*/  UMOV UR9, 0x10000000 ;  /* 0x1000000000097882 */ /* 0x000fe20000000000 */
[----:B------:R-:W-:Y:S01]  /*b660*/  UIADD3.X UR7, URZ, UR7, URZ, UP0, !UPT ;  /* 0x000000073f077290 */ /* 0x000fe200087fe43f */
[----:B------:R-:W-:Y:S01]  /*b670*/  IADD3 R5, R0, 0x1, RZ ;  /* 0x0000000100057810 */ /* 0x000fe20007ffe0ff */
[----:B------:R-:W-:Y:S01]  /*b680*/  UMOV UR58, URZ ;  /* 0x0000003f003a7c82 */ /* 0x000fe20008000000 */
[----:B------:R-:W-:Y:S01]  /*b690*/  UMOV UR50, 0x10 ;  /* 0x0000001000327882 */ /* 0x000fe20000000000 */
[----:B------:R-:W-:Y:S01]  /*b6a0*/  UMOV UR52, UR60 ;  /* 0x0000003c00347c82 */ /* 0x000fe20008000000 */
[----:B------:R-:W-:Y:S01]  /*b6b0*/  UMOV UR53, UR61 ;  /* 0x0000003d00357c82 */ /* 0x000fe20008000000 */
[----:B------:R-:W-:Y:S01]  /*b6c0*/  UIADD3 UR57, UR57, 0x2a000, URZ ;  /* 0x0002a00039397890 */ /* 0x000fe2000fffe03f */
[----:B------:R-:W-:Y:S01]  /*b6d0*/  ISETP.NE.AND P4, PT, R5, 0x5, PT ;  /* 0x000000050500780c */ /* 0x000fe20003f85270 */
[----:B------:R-:W-:-:S02]  /*b6e0*/  USHF.L.U32 UR59, UR59, 0x7, URZ ;  /* 0x000000073b3b7899 */ /* 0x000fc4000800063f */
[----:B------:R-:W-:Y:S01]  /*b6f0*/  UIADD3 UR56, UR5, 0x7000, URZ ;  /* 0x0000700005387890 */ /* 0x000fe2000fffe03f */
[----:B------:R-:W-:Y:S01]  /*b700*/  SEL R0, RZ, 0x1, P4 ;  /* 0x00000001ff007807 */ /* 0x000fe20002000000 */
[----:B------:R-:W-:Y:S02]  /*b710*/  UIADD3 UR48, UR5, 0x8000, URZ ;  /* 0x0000800005307890 */ /* 0x000fe4000fffe03f */
[----:B------:R-:W-:Y:S01]  /*b720*/  UIADD3 UR16, UR5, 0x9000, URZ ;  /* 0x0000900005107890 */ /* 0x000fe2000fffe03f */
[----:B------:R-:W-:Y:S01]  /*b730*/  LOP3.LUT R3, R3, R0, RZ, 0x3c, !PT ;  /* 0x0000000003037212 */ /* 0x000fe200078e3cff */
[----:B------:R-:W-:Y:S01]  /*b740*/  UMOV UR49, UR57 ;  /* 0x0000003900317c82 */ /* 0x000fe20008000000 */
[----:B------:R-:W-:Y:S01]  /*b750*/  UMOV UR51, UR59 ;  /* 0x0000003b00337c82 */ /* 0x000fe20008000000 */
[----:B------:R-:W-:Y:S01]  /*b760*/  UMOV UR18, 0x20 ;  /* 0x0000002000127882 */ /* 0x000fe20000000000 */
[----:B------:R-:W-:Y:S01]  /*b770*/  UMOV UR20, UR60 ;  /* 0x0000003c00147c82 */ /* 0x000fe20008000000 */
[----:B------:R-:W-:Y:S01]  /*b780*/  UMOV UR21, UR61 ;  /* 0x0000003d00157c82 */ /* 0x000fe20008000000 */
[----:B------:R-:W-:Y:S01]  /*b790*/  UMOV UR17, UR57 ;  /* 0x0000003900117c82 */ /* 0x000fe20008000000 */
[----:B------:R-:W-:Y:S01]  /*b7a0*/  UMOV UR19, UR59 ;  /* 0x0000003b00137c82 */ /* 0x000fe20008000000 */
[----:B------:R-:W-:Y:S01]  /*b7b0*/  UTMALDG.4D [UR56], [UR6], desc[UR8] ;  /* 0x00000838060075b4 */ /* 0x000fe20008019000 */
[----:B------:R-:W-:Y:S01]  /*b7c0*/  UIADD3 UR40, UR5, 0xa000, URZ ;  /* 0x0000a00005287890 */ /* 0x000fe2000fffe03f */
[----:B------:R-:W-:Y:S01]  /*b7d0*/  SEL R0, R5, RZ, P4 ;  /* 0x000000ff05007207 */ /* 0x000fe20002000000 */
        /* <DEDUP_REMOVED lines=26> */
.L_x_89:
[----:B------:R-:W-:Y:S05]  /*b980*/  BSYNC B1 ;  /* 0x0000000000017941 */ /* 0x000fea0003800000 */
.L_x_88:
[----:B------:R-:W-:Y:S01]  /*b990*/  ISETP.LT.OR P4, PT, R4, 0x4, !P3 ;  /* 0x000000040400780c */ /* 0x000fe20005f81670 */
[----:B------:R-:W-:-:S12]  /*b9a0*/  BSSY B1, `(.L_x_93) ;  /* 0x000004c000017945 */ /* 0x000fd80003800000 */
[----:B------:R-:W-:Y:S05]  /*b9b0*/  @P4 BRA `(.L_x_94) ;  /* 0x0000000400284947 */ /* 0x000fea0003800000 */
[----:B------:R-:W1:Y:S01]  /*b9c0*/  S2R R6, SR_CgaCtaId ;  /* 0x0000000000067919 */ /* 0x000e620000008800 */
[----:B------:R-:W-:Y:S02]  /*b9d0*/  MOV R5, 0x400 ;  /* 0x0000040000057802 */ /* 0x000fe40000000f00 */
[----:B------:R-:W-:Y:S02]  /*b9e0*/  SHF.L.U32 R7, R3, 0x1f, RZ ;  /* 0x0000001f03077819 */ /* 0x000fe400000006ff */
[----:B-1----:R-:W-:-:S04]  /*b9f0*/  LEA R5, R6, R5, 0x18 ;  /* 0x0000000506057211 */ /* 0x002fc800078ec0ff */
[----:B------:R-:W-:-:S04]  /*ba00*/  LEA R6, R0, R5, 0x3 ;  /* 0x0000000500067211 */ /* 0x000fc800078e18ff */
[----:B------:R-:W1:Y:S02]  /*ba10*/  SYNCS.PHASECHK.TRANS64.TRYWAIT P4, [R6+URZ+0x2a028], R7 ;  /* 0x02a02807060075a7 */ /* 0x000e64000808017f */
[----:B-1----:R-:W-:Y:S05]  /*ba20*/  @!P4 BRA `(.L_x_95) ;  /* 0x000000080030c947 */ /* 0x002fea0003800000 */
.L_x_110:
[----:B-1----:R-:W-:-:S04]  /*ba30*/  @P1 MOV R7, 0x7000 ;  /* 0x0000700000071802 */ /* 0x002fc80000000f00 */
[----:B------:R1:W-:Y:S02]  /*ba40*/  @P1 SYNCS.ARRIVE.TRANS64 RZ, [R6+URZ+0x2a000], R7 ;  /* 0x02a0000706ff19a7 */ /* 0x0003e4000800003f */
[----:B-1----:R-:W-:-:S04]  /*ba50*/  PRMT R7, R2, 0x9910, RZ ;  /* 0x0000991002077816 */ /* 0x002fc800000000ff */
[----:B------:R-:W-:-:S13]  /*ba60*/  ISETP.NE.AND P4, PT, R7, 0x2, PT ;  /* 0x000000020700780c */ /* 0x000fda0003f85270 */
[----:B------:R-:W-:Y:S05]  /*ba70*/  @P4 BRA `(.L_x_96) ;  /* 0x0000000000044947 */ /* 0x000fea0003800000 */
[----:B------:R-:W-:Y:S01]  /*ba80*/  BPT.TRAP 0x1 ;  /* 0x000000040000795c */ /* 0x000fe20000300000 */
.L_x_96:
[----:B------:R-:W-:Y:S05]  /*ba90*/  @P0 BRA `(.L_x_97) ;  /* 0x0000000000040947 */ /* 0x000fea0003800000 */
[----:B------:R-:W-:Y:S01]  /*baa0*/  BPT.TRAP 0x1 ;  /* 0x000000040000795c */ /* 0x000fe20000300000 */
.L_x_97:
        /* <DEDUP_REMOVED lines=16> */
[----:B------:R-:W-:Y:S01]  /*bbb0*/  USHF.L.U32 UR59, UR59, 0x7, URZ ;  /* 0x000000073b3b7899 */ /* 0x000fe2000800063f */
[----:B------:R-:W-:Y:S01]  /*bbc0*/  IADD3 R8, R8, 0x1, RZ ;  /* 0x0000000108087810 */ /* 0x000fe20007ffe0ff */
[----:B------:R-:W-:Y:S01]  /*bbd0*/  UIADD3 UR56, UR5, 0x7000, URZ ;  /* 0x0000700005387890 */ /* 0x000fe2000fffe03f */
[----:B------:R-:W-:Y:S01]  /*bbe0*/  SEL R6, RZ, 0x1, P4 ;  /* 0x00000001ff067807 */ /* 0x000fe20002000000 */
[----:B------:R-:W-:Y:S01]  /*bbf0*/  UIADD3 UR48, UR5, 0x8000, URZ ;  /* 0x0000800005307890 */ /* 0x000fe2000fffe03f */
[----:B------:R-:W-:Y:S01]  /*bc00*/  SEL R0, R0, RZ, P4 ;  /* 0x000000ff00007207 */ /* 0x000fe20002000000 */
        /* <DEDUP_REMOVED lines=37> */
.L_x_94:
[----:B------:R-:W-:Y:S05]  /*be60*/  BSYNC B1 ;  /* 0x0000000000017941 */ /* 0x000fea0003800000 */
.L_x_93:
[C---:B------:R-:W-:Y:S02]  /*be70*/  ISETP.GT.AND P4, PT, R4.reuse, 0x4, PT ;  /* 0x000000040400780c */ /* 0x040fe40003f84270 */
[----:B------:R-:W-:-:S11]  /*be80*/  IADD3 R4, R4, -0x2, RZ ;  /* 0xfffffffe04047810 */ /* 0x000fd60007ffe0ff */
[----:B------:R-:W-:Y:S05]  /*be90*/  @P4 BRA `(.L_x_98) ;  /* 0xfffffff4008c4947 */ /* 0x000fea000383ffff */
[----:B------:R-:W-:Y:S05]  /*bea0*/  BSYNC B0 ;  /* 0x0000000000007941 */ /* 0x000fea0003800000 */
.L_x_87:
[----:B------:R-:W-:Y:S05]  /*beb0*/  EXIT ;  /* 0x000000000000794d */ /* 0x000fea0003800000 */
.L_x_15:
[----:B--2---:R-:W-:-:S04]  /*bec0*/  MOV R3, UR7 ;  /* 0x0000000700037c02 */ /* 0x004fc80008000f00 */
[----:B------:R2:W3:Y:S03]  /*bed0*/  SYNCS.PHASECHK.TRANS64.TRYWAIT P1, [R3+URZ+0x2a050], R0 ;  /* 0x02a05000030075a7 */ /* 0x0004e6000802017f */
[----:B---3--:R-:W-:Y:S05]  /*bee0*/  @!P1 NANOSLEEP.SYNCS 0x989680 ;  /* 0x009896800000995d */ /* 0x008fea0003900000 */
[----:B------:R-:W3:Y:S02]  /*bef0*/  @!P1 SYNCS.PHASECHK.TRANS64 P1, [R3+URZ+0x2a050], R0 ;  /* 0x02a05000030095a7 */ /* 0x000ee4000802007f */
[----:B---3--:R-:W-:Y:S05]  /*bf00*/  @!P1 BRA `(.L_x_15) ;  /* 0xfffffffc00ec9947 */ /* 0x008fea000383ffff */
[----:B------:R-:W-:Y:S05]  /*bf10*/  BRA `(.L_x_99) ;  /* 0xffffff4c00947947 */ /* 0x000fea000383ffff */
.L_x_17:
[----:B--2---:R-:W-:-:S04]  /*bf20*/  MOV R0, UR36 ;  /* 0x0000002400007c02 */ /* 0x004fc80008000f00 */
[----:B------:R2:W3:Y:S03]  /*bf30*/  SYNCS.PHASECHK.TRANS64.TRYWAIT P1, [R0+URZ+0x2a000], R5 ;  /* 0x02a00005000075a7 */ /* 0x0004e6000802017f */
[----:B---3--:R-:W-:Y:S05]  /*bf40*/  @!P1 NANOSLEEP.SYNCS 0x989680 ;  /* 0x009896800000995d */ /* 0x008fea0003900000 */
[----:B------:R-:W3:Y:S02]  /*bf50*/  @!P1 SYNCS.PHASECHK.TRANS64 P1, [R0+URZ+0x2a000], R5 ;  /* 0x02a00005000095a7 */ /* 0x000ee4000802007f */
[----:B---3--:R-:W-:Y:S05]  /*bf60*/  @!P1 BRA `(.L_x_17) ;  /* 0xfffffffc00ec9947 */ /* 0x008fea000383ffff */
[----:B------:R-:W-:Y:S05]  /*bf70*/  BRA `(.L_x_100) ;  /* 0xffffff4c00987947 */ /* 0x000fea000383ffff */
.L_x_18:
[----:B--2---:R-:W-:-:S04]  /*bf80*/  MOV R3, UR10 ;  /* 0x0000000a00037c02 */ /* 0x004fc80008000f00 */
[----:B------:R2:W3:Y:S03]  /*bf90*/  SYNCS.PHASECHK.TRANS64.TRYWAIT P1, [R3+URZ], R0 ;  /* 0x00000000030075a7 */ /* 0x0004e6000802017f */
[----:B---3--:R-:W-:Y:S05]  /*bfa0*/  @!P1 NANOSLEEP.SYNCS 0x989680 ;  /* 0x009896800000995d */ /* 0x008fea0003900000 */
[----:B------:R-:W3:Y:S02]  /*bfb0*/  @!P1 SYNCS.PHASECHK.TRANS64 P1, [R3+URZ], R0 ;  /* 0x00000000030095a7 */ /* 0x000ee4000802007f */
[----:B---3--:R-:W-:Y:S05]  /*bfc0*/  @!P1 BRA `(.L_x_18) ;  /* 0xfffffffc00ec9947 */ /* 0x008fea000383ffff */
[----:B------:R-:W-:Y:S05]  /*bfd0*/  BRA `(.L_x_101) ;  /* 0xffffff4c009c7947 */ /* 0x000fea000383ffff */
.L_x_20:
[----:B-1----:R-:W-:-:S04]  /*bfe0*/  MOV R6, UR36 ;  /* 0x0000002400067c02 */ /* 0x002fc80008000f00 */
[----:B------:R1:W2:Y:S03]  /*bff0*/  SYNCS.PHASECHK.TRANS64.TRYWAIT P1, [R6+URZ+0x2a008], R5 ;  /* 0x02a00805060075a7 */ /* 0x0002a6000802017f */
[----:B--2---:R-:W-:Y:S05]  /*c000*/  @!P1 NANOSLEEP.SYNCS 0x989680 ;  /* 0x009896800000995d */ /* 0x004fea0003900000 */
[----:B------:R-:W2:Y:S02]  /*c010*/  @!P1 SYNCS.PHASECHK.TRANS64 P1, [R6+URZ+0x2a008], R5 ;  /* 0x02a00805060095a7 */ /* 0x000ea4000802007f */
[----:B--2---:R-:W-:Y:S05]  /*c020*/  @!P1 BRA `(.L_x_20) ;  /* 0xfffffffc00ec9947 */ /* 0x004fea000383ffff */
[----:B------:R-:W-:Y:S05]  /*c030*/  BRA `(.L_x_102) ;  /* 0xffffff7400307947 */ /* 0x000fea000383ffff */
.L_x_25:
[----:B-1----:R-:W-:-:S04]  /*c040*/  MOV R4, UR10 ;  /* 0x0000000a00047c02 */ /* 0x002fc80008000f00 */
[----:B------:R1:W2:Y:S03]  /*c050*/  SYNCS.PHASECHK.TRANS64.TRYWAIT P2, [R4+URZ+0x2a000], R3 ;  /* 0x02a00003040075a7 */ /* 0x0002a6000804017f */
[----:B--2---:R-:W-:Y:S05]  /*c060*/  @!P2 NANOSLEEP.SYNCS 0x989680 ;  /* 0x009896800000a95d */ /* 0x004fea0003900000 */
[----:B------:R-:W2:Y:S02]  /*c070*/  @!P2 SYNCS.PHASECHK.TRANS64 P2, [R4+URZ+0x2a000], R3 ;  /* 0x02a000030400a5a7 */ /* 0x000ea4000804007f */
[----:B--2---:R-:W-:Y:S05]  /*c080*/  @!P2 BRA `(.L_x_25) ;  /* 0xfffffffc00eca947 */ /* 0x004fea000383ffff */
[----:B------:R-:W-:Y:S05]  /*c090*/  BRA `(.L_x_103) ;  /* 0xffffff8400ec7947 */ /* 0x000fea000383ffff */
.L_x_29:
[----:B-1----:R-:W-:-:S04]  /*c0a0*/  MOV R8, UR10 ;  /* 0x0000000a00087c02 */ /* 0x002fc80008000f00 */
[----:B------:R1:W2:Y:S03]  /*c0b0*/  SYNCS.PHASECHK.TRANS64.TRYWAIT P2, [R8+URZ+0x2a000], R9 ;  /* 0x02a00009080075a7 */ /* 0x0002a6000804017f */
[----:B--2---:R-:W-:Y:S05]  /*c0c0*/  @!P2 NANOSLEEP.SYNCS 0x989680 ;  /* 0x009896800000a95d */ /* 0x004fea0003900000 */
[----:B------:R-:W2:Y:S02]  /*c0d0*/  @!P2 SYNCS.PHASECHK.TRANS64 P2, [R8+URZ+0x2a000], R9 ;  /* 0x02a000090800a5a7 */ /* 0x000ea4000804007f */
[----:B--2---:R-:W-:Y:S05]  /*c0e0*/  @!P2 BRA `(.L_x_29) ;  /* 0xfffffffc00eca947 */ /* 0x004fea000383ffff */
[----:B------:R-:W-:Y:S05]  /*c0f0*/  BRA `(.L_x_28) ;  /* 0xffffffac00607947 */ /* 0x000fea000383ffff */
.L_x_45:
[----:B-1----:R-:W-:-:S04]  /*c100*/  MOV R3, UR4 ;  /* 0x0000000400037c02 */ /* 0x002fc80008000f00 */
[----:B------:R1:W2:Y:S03]  /*c110*/  SYNCS.PHASECHK.TRANS64.TRYWAIT P0, [R3+URZ+0x2a098], R0 ;  /* 0x02a09800030075a7 */ /* 0x0002a6000800017f */
[----:B--2---:R-:W-:Y:S05]  /*c120*/  @!P0 NANOSLEEP.SYNCS 0x989680 ;  /* 0x009896800000895d */ /* 0x004fea0003900000 */
[----:B------:R-:W2:Y:S02]  /*c130*/  @!P0 SYNCS.PHASECHK.TRANS64 P0, [R3+URZ+0x2a098], R0 ;  /* 0x02a09800030085a7 */ /* 0x000ea4000800007f */
[----:B--2---:R-:W-:Y:S05]  /*c140*/  @!P0 BRA `(.L_x_45) ;  /* 0xfffffffc00ec8947 */ /* 0x004fea000383ffff */
[----:B------:R-:W-:Y:S05]  /*c150*/  BRA `(.L_x_104) ;  /* 0xffffffc800147947 */ /* 0x000fea000383ffff */
.L_x_69:
[----:B--2---:R2:W4:Y:S02]  /*c160*/  SYNCS.PHASECHK.TRANS64.TRYWAIT P0, [R3+URZ+0x2a060], R2 ;  /* 0x02a06002030075a7 */ /* 0x004524000800017f */
[----:B----4-:R-:W-:Y:S05]  /*c170*/  @!P0 NANOSLEEP.SYNCS 0x989680 ;  /* 0x009896800000895d */ /* 0x010fea0003900000 */
[----:B------:R-:W4:Y:S02]  /*c180*/  @!P0 SYNCS.PHASECHK.TRANS64 P0, [R3+URZ+0x2a060], R2 ;  /* 0x02a06002030085a7 */ /* 0x000f24000800007f */
[----:B----4-:R-:W-:Y:S05]  /*c190*/  @!P0 BRA `(.L_x_69) ;  /* 0xfffffffc00f08947 */ /* 0x010fea000383ffff */
[----:B------:R-:W-:Y:S05]  /*c1a0*/  BRA `(.L_x_105) ;  /* 0xffffffe000047947 */ /* 0x000fea000383ffff */
.L_x_74:
[----:B-1----:R1:W2:Y:S02]  /*c1b0*/  SYNCS.PHASECHK.TRANS64.TRYWAIT P0, [R5+URZ+0x2a028], R0 ;  /* 0x02a02800050075a7 */ /* 0x0022a4000800017f */
[----:B--2---:R-:W-:Y:S05]  /*c1c0*/  @!P0 NANOSLEEP.SYNCS 0x989680 ;  /* 0x009896800000895d */ /* 0x004fea0003900000 */
[----:B------:R-:W2:Y:S02]  /*c1d0*/  @!P0 SYNCS.PHASECHK.TRANS64 P0, [R5+URZ+0x2a028], R0 ;  /* 0x02a02800050085a7 */ /* 0x000ea4000800007f */
[----:B--2---:R-:W-:Y:S05]  /*c1e0*/  @!P0 BRA `(.L_x_74) ;  /* 0xfffffffc00f08947 */ /* 0x004fea000383ffff */
[----:B------:R-:W-:Y:S05]  /*c1f0*/  BRA `(.L_x_106) ;  /* 0xffffffe400187947 */ /* 0x000fea000383ffff */
.L_x_79:
[----:B-1----:R1:W2:Y:S02]  /*c200*/  SYNCS.PHASECHK.TRANS64.TRYWAIT P0, [R4+URZ+0x2a060], R5 ;  /* 0x02a06005040075a7 */ /* 0x0022a4000800017f */
[----:B--2---:R-:W-:Y:S05]  /*c210*/  @!P0 NANOSLEEP.SYNCS 0x989680 ;  /* 0x009896800000895d */ /* 0x004fea0003900000 */
[----:B------:R-:W2:Y:S02]  /*c220*/  @!P0 SYNCS.PHASECHK.TRANS64 P0, [R4+URZ+0x2a060], R5 ;  /* 0x02a06005040085a7 */ /* 0x000ea4000800007f */
[----:B--2---:R-:W-:Y:S05]  /*c230*/  @!P0 BRA `(.L_x_79) ;  /* 0xfffffffc00f08947 */ /* 0x004fea000383ffff */
[----:B------:R-:W-:Y:S05]  /*c240*/  BRA `(.L_x_107) ;  /* 0xffffffe8002c7947 */ /* 0x000fea000383ffff */
.L_x_84:
[----:B-1----:R1:W2:Y:S02]  /*c250*/  SYNCS.PHASECHK.TRANS64.TRYWAIT P0, [R3+URZ+0x2a028], R4 ;  /* 0x02a02804030075a7 */ /* 0x0022a4000800017f */
[----:B--2---:R-:W-:Y:S05]  /*c260*/  @!P0 NANOSLEEP.SYNCS 0x989680 ;  /* 0x009896800000895d */ /* 0x004fea0003900000 */
[----:B------:R-:W2:Y:S02]  /*c270*/  @!P0 SYNCS.PHASECHK.TRANS64 P0, [R3+URZ+0x2a028], R4 ;  /* 0x02a02804030085a7 */ /* 0x000ea4000800007f */
[----:B--2---:R-:W-:Y:S05]  /*c280*/  @!P0 BRA `(.L_x_84) ;  /* 0xfffffffc00f08947 */ /* 0x004fea000383ffff */
[----:B------:R-:W-:Y:S05]  /*c290*/  BRA `(.L_x_108) ;  /* 0xffffffec004c7947 */ /* 0x000fea000383ffff */
.L_x_90:
[----:B-1----:R1:W2:Y:S02]  /*c2a0*/  SYNCS.PHASECHK.TRANS64.TRYWAIT P4, [R6+URZ+0x2a028], R5 ;  /* 0x02a02805060075a7 */ /* 0x0022a4000808017f */
[----:B--2---:R-:W-:Y:S05]  /*c2b0*/  @!P4 NANOSLEEP.SYNCS 0x989680 ;  /* 0x009896800000c95d */ /* 0x004fea0003900000 */
[----:B------:R-:W2:Y:S02]  /*c2c0*/  @!P4 SYNCS.PHASECHK.TRANS64 P4, [R6+URZ+0x2a028], R5 ;  /* 0x02a028050600c5a7 */ /* 0x000ea4000808007f */
[----:B--2---:R-:W-:Y:S05]  /*c2d0*/  @!P4 BRA `(.L_x_90) ;  /* 0xfffffffc00f0c947 */ /* 0x004fea000383ffff */
[----:B------:R-:W-:Y:S05]  /*c2e0*/  BRA `(.L_x_109) ;  /* 0xfffffff0009c7947 */ /* 0x000fea000383ffff */
.L_x_95:
[----:B-1----:R1:W2:Y:S02]  /*c2f0*/  SYNCS.PHASECHK.TRANS64.TRYWAIT P4, [R6+URZ+0x2a028], R7 ;  /* 0x02a02807060075a7 */ /* 0x0022a4000808017f */
[----:B--2---:R-:W-:Y:S05]  /*c300*/  @!P4 NANOSLEEP.SYNCS 0x989680 ;  /* 0x009896800000c95d */ /* 0x004fea0003900000 */
[----:B------:R-:W2:Y:S02]  /*c310*/  @!P4 SYNCS.PHASECHK.TRANS64 P4, [R6+URZ+0x2a028], R7 ;  /* 0x02a028070600c5a7 */ /* 0x000ea4000808007f */
[----:B--2---:R-:W-:Y:S05]  /*c320*/  @!P4 BRA `(.L_x_95) ;  /* 0xfffffffc00f0c947 */ /* 0x004fea000383ffff */
[----:B------:R-:W-:Y:S05]  /*c330*/  BRA `(.L_x_110) ;  /* 0xfffffff400bc7947 */ /* 0x000fea000383ffff */
        .weak           $__internal_0_$__cuda_sm20_rcp_rn_f32_slowpath
        .type           $__internal_0_$__cuda_sm20_rcp_rn_f32_slowpath,@function
        .size           $__internal_0_$__cuda_sm20_rcp_rn_f32_slowpath,(.L_x_116 - $__internal_0_$__cuda_sm20_rcp_rn_f32_slowpath)
$__internal_0_$__cuda_sm20_rcp_rn_f32_slowpath:
[----:B------:R-:W-:Y:S01]  /*c340*/  SHF.L.U32 R0, R2, 0x1, RZ ;  /* 0x0000000102007819 */ /* 0x000fe200000006ff */
[----:B------:R-:W-:Y:S03]  /*c350*/  BSSY B2, `(.L_x_111) ;  /* 0x0000030000027945 */ /* 0x000fe60003800000 */
[----:B------:R-:W-:-:S04]  /*c360*/  SHF.R.U32.HI R16, RZ, 0x18, R0 ;  /* 0x00000018ff107819 */ /* 0x000fc80000011600 */
[----:B------:R-:W-:-:S13]  /*c370*/  ISETP.NE.U32.AND P0, PT, R16, RZ, PT ;  /* 0x000000ff1000720c */ /* 0x000fda0003f05070 */
[----:B------:R-:W-:Y:S05]  /*c380*/  @P0 BRA `(.L_x_112) ;  /* 0x0000000000280947 */ /* 0x000fea0003800000 */
[----:B------:R-:W-:-:S04]  /*c390*/  SHF.L.U32 R0, R2, 0x1, RZ ;  /* 0x0000000102007819 */ /* 0x000fc800000006ff */
[----:B------:R-:W-:-:S13]  /*c3a0*/  ISETP.NE.AND P0, PT, R0, RZ, PT ;  /* 0x000000ff0000720c */ /* 0x000fda0003f05270 */
[----:B------:R-:W-:Y:S01]  /*c3b0*/  @P0 FFMA R6, R2, 1.84467440737095516160e+19, RZ ;  /* 0x5f80000002060823 */ /* 0x000fe200000000ff */
[----:B------:R-:W-:Y:S08]  /*c3c0*/  @!P0 MUFU.RCP R5, R2 ;  /* 0x0000000200058308 */ /* 0x000ff00000001000 */
[----:B------:R-:W1:Y:S02]  /*c3d0*/  @P0 MUFU.RCP R7, R6 ;  /* 0x0000000600070308 */ /* 0x000e640000001000 */
[----:B-1----:R-:W-:-:S04]  /*c3e0*/  @P0 FFMA R0, R6, R7, -1 ;  /* 0xbf80000006000423 */ /* 0x002fc80000000007 */
[----:B------:R-:W-:-:S04]  /*c3f0*/  @P0 FADD.FTZ R0, -R0, -RZ ;  /* 0x800000ff00000221 */ /* 0x000fc80000010100 */
[----:B------:R-:W-:-:S04]  /*c400*/  @P0 FFMA R0, R7, R0, R7 ;  /* 0x0000000007000223 */ /* 0x000fc80000000007 */
[----:B------:R-:W-:Y:S01]  /*c410*/  @P0 FFMA R5, R0, 1.84467440737095516160e+19, RZ ;  /* 0x5f80000000050823 */ /* 0x000fe200000000ff */
[----:B------:R-:W-:Y:S06]  /*c420*/  BRA `(.L_x_113) ;  /* 0x0000000000887947 */ /* 0x000fec0003800000 */
.L_x_112:
[----:B------:R-:W-:-:S04]  /*c430*/  IADD3 R17, R16, -0xfd, RZ ;  /* 0xffffff0310117810 */ /* 0x000fc80007ffe0ff */
[----:B------:R-:W-:-:S13]  /*c440*/  ISETP.GT.U32.AND P0, PT, R17, 0x1, PT ;  /* 0x000000011100780c */ /* 0x000fda0003f04070 */
[----:B------:R-:W-:Y:S05]  /*c450*/  @P0 BRA `(.L_x_114) ;  /* 0x0000000000780947 */ /* 0x000fea0003800000 */
[----:B------:R-:W-:Y:S02]  /*c460*/  LOP3.LUT R0, R2, 0x7fffff, RZ, 0xc0, !PT ;  /* 0x007fffff02007812 */ /* 0x000fe400078ec0ff */
[----:B------:R-:W-:Y:S02]  /*c470*/  MOV R12, 0x3 ;  /* 0x00000003000c7802 */ /* 0x000fe40000000f00 */
[----:B------:R-:W-:Y:S02]  /*c480*/  LOP3.LUT R0, R0, 0x3f800000, RZ, 0xfc, !PT ;  /* 0x3f80000000007812 */ /* 0x000fe400078efcff */
[----:B------:R-:W-:Y:S02]  /*c490*/  SHF.L.U32 R12, R12, R17, RZ ;  /* 0x000000110c0c7219 */ /* 0x000fe400000006ff */
[----:B------:R-:W1:Y:S02]  /*c4a0*/  MUFU.RCP R5, R0 ;  /* 0x0000000000057308 */ /* 0x000e640000001000 */
[----:B-1----:R-:W-:-:S04]  /*c4b0*/  FFMA R6, R0, R5, -1 ;  /* 0xbf80000000067423 */ /* 0x002fc80000000005 */
[----:B------:R-:W-:-:S04]  /*c4c0*/  FADD.FTZ R6, -R6, -RZ ;  /* 0x800000ff06067221 */ /* 0x000fc80000010100 */
[CCC-:B------:R-:W-:Y:S01]  /*c4d0*/  FFMA.RM R7, R5.reuse, R6.reuse, R5.reuse ;  /* 0x0000000605077223 */ /* 0x1c0fe20000004005 */
[----:B------:R-:W-:-:S04]  /*c4e0*/  FFMA.RP R6, R5, R6, R5 ;  /* 0x0000000605067223 */ /* 0x000fc80000008005 */
[C---:B------:R-:W-:Y:S02]  /*c4f0*/  LOP3.LUT R5, R7.reuse, 0x7fffff, RZ, 0xc0, !PT ;  /* 0x007fffff07057812 */ /* 0x040fe400078ec0ff */
[----:B------:R-:W-:Y:S02]  /*c500*/  FSETP.NEU.FTZ.AND P0, PT, R7, R6, PT ;  /* 0x000000060700720b */ /* 0x000fe40003f1d000 */
[----:B------:R-:W-:Y:S02]  /*c510*/  LOP3.LUT R5, R5, 0x800000, RZ, 0xfc, !PT ;  /* 0x0080000005057812 */ /* 0x000fe400078efcff */
[----:B------:R-:W-:Y:S02]  /*c520*/  SEL R6, RZ, 0xffffffff, !P0 ;  /* 0xffffffffff067807 */ /* 0x000fe40004000000 */
[----:B------:R-:W-:Y:S02]  /*c530*/  LOP3.LUT R12, R12, R5, RZ, 0xc0, !PT ;  /* 0x000000050c0c7212 */ /* 0x000fe400078ec0ff */
[----:B------:R-:W-:-:S02]  /*c540*/  IADD3 R6, -R6, RZ, RZ ;  /* 0x000000ff06067210 */ /* 0x000fc40007ffe1ff */
[-C--:B------:R-:W-:Y:S02]  /*c550*/  SHF.R.U32.HI R12, RZ, R17.reuse, R12 ;  /* 0x00000011ff0c7219 */ /* 0x080fe4000001160c */
[----:B------:R-:W-:Y:S02]  /*c560*/  LOP3.LUT P1, RZ, R6, R17, R5, 0xf8, !PT ;  /* 0x0000001106ff7212 */ /* 0x000fe4000782f805 */
[C---:B------:R-:W-:Y:S02]  /*c570*/  LOP3.LUT P0, RZ, R12.reuse, 0x1, RZ, 0xc0, !PT ;  /* 0x000000010cff7812 */ /* 0x040fe4000780c0ff */
[----:B------:R-:W-:-:S04]  /*c580*/  LOP3.LUT P2, RZ, R12, 0x2, RZ, 0xc0, !PT ;  /* 0x000000020cff7812 */ /* 0x000fc8000784c0ff */
[----:B------:R-:W-:Y:S02]  /*c590*/  PLOP3.LUT P0, PT, P0, P1, P2, 0xe0, 0x0 ;  /* 0x000000000000781c */ /* 0x000fe40000703c20 */
[----:B------:R-:W-:Y:S02]  /*c5a0*/  LOP3.LUT P1, RZ, R2, 0x7fffff, RZ, 0xc0, !PT ;  /* 0x007fffff02ff7812 */ /* 0x000fe4000782c0ff */
[----:B------:R-:W-:-:S04]  /*c5b0*/  SEL R0, RZ, 0x1, !P0 ;  /* 0x00000001ff007807 */ /* 0x000fc80004000000 */
[----:B------:R-:W-:-:S04]  /*c5c0*/  IADD3 R0, -R0, RZ, RZ ;  /* 0x000000ff00007210 */ /* 0x000fc80007ffe1ff */
[----:B------:R-:W-:Y:S02]  /*c5d0*/  ISETP.GE.AND P0, PT, R0, RZ, PT ;  /* 0x000000ff0000720c */ /* 0x000fe40003f06270 */
[----:B------:R-:W-:-:S04]  /*c5e0*/  IADD3 R0, R16, -0xfc, RZ ;  /* 0xffffff0410007810 */ /* 0x000fc80007ffe0ff */
[----:B------:R-:W-:-:S07]  /*c5f0*/  SHF.R.U32.HI R5, RZ, R0, R5 ;  /* 0x00000000ff057219 */ /* 0x000fce0000011605 */
[----:B------:R-:W-:-:S04]  /*c600*/  @!P0 IADD3 R5, R5, 0x1, RZ ;  /* 0x0000000105058810 */ /* 0x000fc80007ffe0ff */
[----:B------:R-:W-:-:S04]  /*c610*/  @!P1 SHF.L.U32 R5, R5, 0x1, RZ ;  /* 0x0000000105059819 */ /* 0x000fc800000006ff */
[----:B------:R-:W-:Y:S01]  /*c620*/  LOP3.LUT R5, R5, 0x80000000, R2, 0xf8, !PT ;  /* 0x8000000005057812 */ /* 0x000fe200078ef802 */
[----:B------:R-:W-:Y:S06]  /*c630*/  BRA `(.L_x_113) ;  /* 0x0000000000047947 */ /* 0x000fec0003800000 */
.L_x_114:
[----:B------:R1:W2:Y:S02]  /*c640*/  MUFU.RCP R5, R2 ;  /* 0x0000000200057308 */ /* 0x0002a40000001000 */
.L_x_113:
[----:B------:R-:W-:Y:S05]  /*c650*/  BSYNC B2 ;  /* 0x0000000000027941 */ /* 0x000fea0003800000 */
.L_x_111:
[----:B------:R-:W-:Y:S02]  /*c660*/  MOV R6, R13 ;  /* 0x0000000d00067202 */ /* 0x000fe40000000f00 */
[----:B------:R-:W-:-:S04]  /*c670*/  MOV R7, 0x0 ;  /* 0x0000000000077802 */ /* 0x000fc80000000f00 */
[----:B-12---:R-:W-:Y:S05]  /*c680*/  RET.REL.NODEC R6 `(_ZN7cutlass13device_kernelINS_4fmha6kernel28FmhaKernelTmaWarpSpecializedINS1_10collective30FmhaMainloopTmaWarpSpecializedINS_6half_tEffN4cute5tupleIJNS7_1CILi128EEESA_NS9_ILi112EEEEEENS8_IJiNS9_ILi1EEENS8_IJiiEEEEEESF_SF_NS4_13DefaultFusionEJEEENS4_15FmhaFwdEpilogueIS6_fNS8_IJNS9_ILi64EEESB_SA_EEEEENS2_23IndividualTileSchedulerEJEEEEEvNT_6ParamsE) ;  /* 0xffffff38065c7950 */ /* 0x006fea0003c3ffff */
.L_x_115:
[----:B------:R-:W-:-:S00]  /*c690*/  BRA `(.L_x_115) ;  /* 0xfffffffc00fc7947 */ /* 0x000fc0000383ffff */
[----:B------:R-:W-:-:S00]  /*c6a0*/  NOP ;  /* 0x0000000000007918 */ /* 0x000fc00000000000 */
        /* <DEDUP_REMOVED lines=13> */
.L_x_116:


//--------------------- .nv.global.init           --------------------------
	.section	.nv.global.init,"aw",@progbits
.nv.global.init:
	.type		$str$24,@object
	.size		$str$24,($str$25 - $str$24)
$str$24:
        /*0000*/ 	.byte	0x28, 0x61, 0x64, 0x64, 0x72, 0x65, 0x73, 0x73, 0x20, 0x26, 0x20, 0x6d, 0x61, 0x73, 0x6b, 0x29
        /*0010*/ 	.byte	0x20, 0x3d, 0x3d, 0x20, 0x30, 0x00
	.type		$str$25,@object
	.size		$str$25,(__unnamed_1 - $str$25)
$str$25:
        /*0016*/ 	.byte	0x2f, 0x74, 0x6d, 0x70, 0x2f, 0x63, 0x75, 0x74, 0x6c, 0x61, 0x73, 0x73, 0x5f, 0x73, 0x77, 0x65
        /*0026*/ 	.byte	0x65, 0x70, 0x5f, 0x73, 0x72, 0x63, 0x2f, 0x69, 0x6e, 0x63, 0x6c, 0x75, 0x64, 0x65, 0x2f, 0x63
        /*0036*/ 	.byte	0x75, 0x74, 0x65, 0x2f, 0x70, 0x6f, 0x69, 0x6e, 0x74, 0x65, 0x72, 0x5f, 0x66, 0x6c, 0x61, 0x67
        /*0046*/ 	.byte	0x67, 0x65, 0x64, 0x2e, 0x68, 0x70, 0x70, 0x00
	.type		__unnamed_1,@object
	.size		__unnamed_1,(__unnamed_2 - __unnamed_1)
__unnamed_1:
        /*004e*/ 	.byte	0x61, 0x75, 0x74, 0x6f, 0x20, 0x63, 0x75, 0x74, 0x65, 0x3a, 0x3a, 0x61, 0x73, 0x5f, 0x70, 0x6f
        /* <DEDUP_REMOVED lines=27> */
        /*020e*/ 	.byte	0x3e, 0x3e, 0x3e, 0x3e, 0x3e, 0x5d, 0x00
	.type		__unnamed_2,@object
	.size		__unnamed_2,(.L_1 - __unnamed_2)
__unnamed_2:
        /* <DEDUP_REMOVED lines=29> */
.L_1:


//--------------------- .nv.shared._ZN7cutlass13device_kernelINS_4fmha6kernel28FmhaKernelTmaWarpSpecializedINS1_10collective30FmhaMainloopTmaWarpSpecializedINS_6half_tEffN4cute5tupleIJNS7_1CILi128EEESA_NS9_ILi112EEEEEENS8_IJiNS9_ILi1EEENS8_IJiiEEEEEESF_SF_NS4_13DefaultFusionEJEEENS4_15FmhaFwdEpilogueIS6_fNS8_IJNS9_ILi64EEESB_SA_EEEEENS2_23IndividualTileSchedulerEJEEEEEvNT_6ParamsE --------------------------
	.section	.nv.shared._ZN7cutlass13device_kernelINS_4fmha6kernel28FmhaKernelTmaWarpSpecializedINS1_10collective30FmhaMainloopTmaWarpSpecializedINS_6half_tEffN4cute5tupleIJNS7_1CILi128EEESA_NS9_ILi112EEEEEENS8_IJiNS9_ILi1EEENS8_IJiiEEEEEESF_SF_NS4_13DefaultFusionEJEEENS4_15FmhaFwdEpilogueIS6_fNS8_IJNS9_ILi64EEESB_SA_EEEEENS2_23IndividualTileSchedulerEJEEEEEvNT_6ParamsE,"aw",@nobits
	.sectionflags	@""
	.align	16
	.zero		1024


//--------------------- .nv.shared.reserved.0     --------------------------
	.section	.nv.shared.reserved.0,"aw",@nobits
	.weak		__nv_reservedSMEM_offset_0_alias
	.size		__nv_reservedSMEM_offset_0_alias, 0, 0
	.other		__nv_reservedSMEM_offset_0_alias,@"STO_CUDA_RESERVED_SHARED STV_DEFAULT"
__nv_reservedSMEM_offset_0_alias:
	.zero		0


//--------------------- .nv.global                --------------------------
	.section	.nv.global,"aw",@nobits
.nv.global:
	.type		_ZN39_INTERNAL_18318ca4_4_k_cu_375ec85a_26154cute1_E,@object
	.size		_ZN39_INTERNAL_18318ca4_4_k_cu_375ec85a_26154cute1_E,(_ZN39_INTERNAL_18318ca4_4_k_cu_375ec85a_26154cuda3std3__45__cpo6cbeginE - _ZN39_INTERNAL_18318ca4_4_k_cu_375ec85a_26154cute1_E)
_ZN39_INTERNAL_18318ca4_4_k_cu_375ec85a_26154cute1_E:
	.zero		1
	.type		_ZN39_INTERNAL_18318ca4_4_k_cu_375ec85a_26154cuda3std3__45__cpo6cbeginE,@object
	.size		_ZN39_INTERNAL_18318ca4_4_k_cu_375ec85a_26154cuda3std3__45__cpo6cbeginE,(_ZN39_INTERNAL_18318ca4_4_k_cu_375ec85a_26154cuda3std3__48in_placeE - _ZN39_INTERNAL_18318ca4_4_k_cu_375ec85a_26154cuda3std3__45__cpo6cbeginE)
_ZN39_INTERNAL_18318ca4_4_k_cu_375ec85a_26154cuda3std3__45__cpo6cbeginE:
	.zero		1
	.type		_ZN39_INTERNAL_18318ca4_4_k_cu_375ec85a_26154cuda3std3__48in_placeE,@object
	.size		_ZN39_INTERNAL_18318ca4_4_k_cu_375ec85a_26154cuda3std3__48in_placeE,(_ZN39_INTERNAL_18318ca4_4_k_cu_375ec85a_26154cuda3std6ranges3__45__cpo9iter_moveE - _ZN39_INTERNAL_18318ca4_4_k_cu_375ec85a_26154cuda3std3__48in_placeE)
_ZN39_INTERNAL_18318ca4_4_k_cu_375ec85a_26154cuda3std3__48in_placeE:
	.zero		1
	.type		_ZN39_INTERNAL_18318ca4_4_k_cu_375ec85a_26154cuda3std6ranges3__45__cpo9iter_moveE,@object
	.size		_ZN39_INTERNAL_18318ca4_4_k_cu_375ec85a_26154cuda3std6ranges3__45__cpo9iter_moveE,(_ZN39_INTERNAL_18318ca4_4_k_cu_375ec85a_26154cuda3std3__45__cpo5beginE - _ZN39_INTERNAL_18318ca4_4_k_cu_375ec85a_26154cuda3std6ranges3__45__cpo9iter_moveE)
_ZN39_INTERNAL_18318ca4_4_k_cu_375ec85a_26154cuda3std6ranges3__45__cpo9iter_moveE:
	.zero		1
	.type		_ZN39_INTERNAL_18318ca4_4_k_cu_375ec85a_26154cuda3std3__45__cpo5beginE,@object
	.size		_ZN39_INTERNAL_18318ca4_4_k_cu_375ec85a_26154cuda3std3__45__cpo5beginE,(_ZN39_INTERNAL_18318ca4_4_k_cu_375ec85a_26154cuda3std3__441_GLOBAL__N__18318ca4_4_k_cu_375ec85a_26156ignoreE - _ZN39_INTERNAL_18318ca4_4_k_cu_375ec85a_26154cuda3std3__45__cpo5beginE)
_ZN39_INTERNAL_18318ca4_4_k_cu_375ec85a_26154cuda3std3__45__cpo5beginE:
	.zero		1
	.type		_ZN39_INTERNAL_18318ca4_4_k_cu_375ec85a_26154cuda3std3__441_GLOBAL__N__18318ca4_4_k_cu_375ec85a_26156ignoreE,@object
	.size		_ZN39_INTERNAL_18318ca4_4_k_cu_375ec85a_26154cuda3std3__441_GLOBAL__N__18318ca4_4_k_cu_375ec85a_26156ignoreE,(_ZN39_INTERNAL_18318ca4_4_k_cu_375ec85a_26154cute7productE - _ZN39_INTERNAL_18318ca4_4_k_cu_375ec85a_26154cuda3std3__441_GLOBAL__N__18318ca4_4_k_cu_375ec85a_26156ignoreE)
_ZN39_INTERNAL_18318ca4_4_k_cu_375ec85a_26154cuda3std3__441_GLOBAL__N__18318ca4_4_k_cu_375ec85a_26156ignoreE:
	.zero		1
	.type		_ZN39_INTERNAL_18318ca4_4_k_cu_375ec85a_26154cute7productE,@object
	.size		_ZN39_INTERNAL_18318ca4_4_k_cu_375ec85a_26154cute7productE,(_ZN39_INTERNAL_18318ca4_4_k_cu_375ec85a_26154cuda3std3__45__cpo3endE - _ZN39_INTERNAL_18318ca4_4_k_cu_375ec85a_26154cute7productE)
_ZN39_INTERNAL_18318ca4_4_k_cu_375ec85a_26154cute7productE:
	.zero		1
	.type		_ZN39_INTERNAL_18318ca4_4_k_cu_375ec85a_26154cuda3std3__45__cpo3endE,@object
	.size		_ZN39_INTERNAL_18318ca4_4_k_cu_375ec85a_26154cuda3std3__45__cpo3endE,(_ZN39_INTERNAL_18318ca4_4_k_cu_375ec85a_26154cuda3std3__419piecewise_constructE - _ZN39_INTERNAL_18318ca4_4_k_cu_375ec85a_26154cuda3std3__45__cpo3endE)
_ZN39_INTERNAL_18318ca4_4_k_cu_375ec85a_26154cuda3std3__45__cpo3endE:
	.zero		1
	.type		_ZN39_INTERNAL_18318ca4_4_k_cu_375ec85a_26154cuda3std3__419piecewise_constructE,@object
	.size		_ZN39_INTERNAL_18318ca4_4_k_cu_375ec85a_26154cuda3std3__419piecewise_constructE,(_ZN39_INTERNAL_18318ca4_4_k_cu_375ec85a_26154cuda3std3__45__cpo4cendE - _ZN39_INTERNAL_18318ca4_4_k_cu_375ec85a_26154cuda3std3__419piecewise_constructE)
_ZN39_INTERNAL_18318ca4_4_k_cu_375ec85a_26154cuda3std3__419piecewise_constructE:
	.zero		1
	.type		_ZN39_INTERNAL_18318ca4_4_k_cu_375ec85a_26154cuda3std3__45__cpo4cendE,@object
	.size		_ZN39_INTERNAL_18318ca4_4_k_cu_375ec85a_26154cuda3std3__45__cpo4cendE,(_ZN39_INTERNAL_18318ca4_4_k_cu_375ec85a_26154cuda3std6ranges3__45__cpo4swapE - _ZN39_INTERNAL_18318ca4_4_k_cu_375ec85a_26154cuda3std3__45__cpo4cendE)
_ZN39_INTERNAL_18318ca4_4_k_cu_375ec85a_26154cuda3std3__45__cpo4cendE:
	.zero		1
	.type		_ZN39_INTERNAL_18318ca4_4_k_cu_375ec85a_26154cuda3std6ranges3__45__cpo4swapE,@object
	.size		_ZN39_INTERNAL_18318ca4_4_k_cu_375ec85a_26154cuda3std6ranges3__45__cpo4swapE,(.L_9 - _ZN39_INTERNAL_18318ca4_4_k_cu_375ec85a_26154cuda3std6ranges3__45__cpo4swapE)
_ZN39_INTERNAL_18318ca4_4_k_cu_375ec85a_26154cuda3std6ranges3__45__cpo4swapE:
	.zero		1
.L_9:


//--------------------- .nv.constant0._ZN7cutlass13device_kernelINS_4fmha6kernel28FmhaKernelTmaWarpSpecializedINS1_10collective30FmhaMainloopTmaWarpSpecializedINS_6half_tEffN4cute5tupleIJNS7_1CILi128EEESA_NS9_ILi112EEEEEENS8_IJiNS9_ILi1EEENS8_IJiiEEEEEESF_SF_NS4_13DefaultFusionEJEEENS4_15FmhaFwdEpilogueIS6_fNS8_IJNS9_ILi64EEESB_SA_EEEEENS2_23IndividualTileSchedulerEJEEEEEvNT_6ParamsE --------------------------
	.section	.nv.constant0._ZN7cutlass13device_kernelINS_4fmha6kernel28FmhaKernelTmaWarpSpecializedINS1_10collective30FmhaMainloopTmaWarpSpecializedINS_6half_tEffN4cute5tupleIJNS7_1CILi128EEESA_NS9_ILi112EEEEEENS8_IJiNS9_ILi1EEENS8_IJiiEEEEEESF_SF_NS4_13DefaultFusionEJEEENS4_15FmhaFwdEpilogueIS6_fNS8_IJNS9_ILi64EEESB_SA_EEEEENS2_23IndividualTileSchedulerEJEEEEEvNT_6ParamsE,"a",@progbits
	.sectionflags	@""
	.align	4
.nv.constant0._ZN7cutlass13device_kernelINS_4fmha6kernel28FmhaKernelTmaWarpSpecializedINS1_10collective30FmhaMainloopTmaWarpSpecializedINS_6half_tEffN4cute5tupleIJNS7_1CILi128EEESA_NS9_ILi112EEEEEENS8_IJiNS9_ILi1EEENS8_IJiiEEEEEESF_SF_NS4_13DefaultFusionEJEEENS4_15FmhaFwdEpilogueIS6_fNS8_IJNS9_ILi64EEESB_SA_EEEEENS2_23IndividualTileSchedulerEJEEEEEvNT_6ParamsE:
	.zero		2688


//--------------------- SYMBOLS --------------------------

	.type		.nv.reservedSmem.offset0,@object
	.size		.nv.reservedSmem.offset0,0x4
	.type		__assertfail,@function
